	.target	sm_100a

	.elftype	@"ET_EXEC"


//--------------------- .note.nv.tkinfo           --------------------------
	.section	.note.nv.tkinfo,"",@"SHT_NOTE"
	.sectionflags	@"SHF_NOTE_NV_TKINFO"
	.tkinfo
        /*0018*/ 	.word	0x00000002
        /*0030*/ 	.string	""
        /*0030*/ 	.string	"ptxas"
        /*0030*/ 	.string	"Cuda compilation tools, release 13.0, V13.0.88"
        /*0030*/ 	.string	"Build cuda_13.0.r13.0/compiler.36424714_0"
        /*0030*/ 	.string	"-arch sm_100a -m 64 "



//--------------------- .note.nv.cuinfo           --------------------------
	.section	.note.nv.cuinfo,"",@"SHT_NOTE"
	.sectionflags	@"SHF_NOTE_NV_CUINFO"
        /*0018*/ 	.short	0x0002
        /*001a*/ 	.short	0x0064
        /*001c*/ 	.short	0x0082
	.zero		2


//--------------------- .nv.info                  --------------------------
	.section	.nv.info,"",@"SHT_CUDA_INFO"
	.align	4


	//----- nvinfo : EIATTR_REGCOUNT
	.align		4
        /*0000*/ 	.byte	0x04, 0x2f
        /*0002*/ 	.short	(.L_19 - .L_18)
	.align		4
.L_18:
        /*0004*/ 	.word	index@(_ZN7cutlass13device_kernelINS_4gemm6kernel13GemmUniversalIN4cute5tupleIJiiiiEEENS1_10collective13CollectiveMmaINS1_35MainloopSm100TmaUmmaWarpSpecializedILi4ELi2ELi2ENS5_IJNS4_1CILi1EEESB_SB_EEEEENS5_IJNSA_ILi128EEENSA_ILi192EEENSA_ILi64EEEEEENS_10bfloat16_tENS5_IJlSB_lEEESI_SJ_NS4_8TiledMMAINS4_8MMA_AtomIJNS4_20SM100_MMA_F16BF16_SSISI_SI_fLi128ELi192ELNS4_4UMMA5MajorE0ELSO_0ELNSN_7ScaleInE0ELSP_0EEEEEENS4_6LayoutISC_NS5_IJNSA_ILi0EEEST_ST_EEEEENS5_IJNS4_10UnderscoreESW_SW_EEEEENS4_13SM90_TMA_LOADENS4_14ComposedLayoutINS4_7SwizzleILi3ELi4ELi3EEENS4_18smem_ptr_flag_bitsILi16EEENSS_INS5_IJNSA_ILi8EEESG_EEENS5_IJSG_SB_EEEEEEEvNS4_8identityESZ_S19_vS1A_EENS_8epilogue10collective18CollectiveEpilogueINS1C_23Sm100TmaWarpSpecializedILi3ELi2ELi64ELb1ELb0EEEJSH_NS5_IJNSS_ISE_SB_EENSS_ISG_SB_EEEEESI_SJ_SI_SJ_NS1C_6fusion15FusionCallbacksIS1G_NS1K_17LinearCombinationISI_fSI_fLNS_15FloatRoundStyleE2EEESH_S1J_JEEENS4_5SM1004TMEM4LOAD26SM100_TMEM_LOAD_32dp32b64xESZ_S19_NS4_39AutoVectorizingCopyWithAssumedAlignmentILi128EEENS4_14SM90_TMA_STOREES19_S1V_S1V_EEEvvEEEEvNT_6ParamsE)
        /*0008*/ 	.word	0x000000b9


	//----- nvinfo : EIATTR_FRAME_SIZE
	.align		4
.L_19:
        /*000c*/ 	.byte	0x04, 0x11
        /*000e*/ 	.short	(.L_21 - .L_20)
	.align		4
.L_20:
        /*0010*/ 	.word	index@($__internal_2_$__cuda_sm10x_tcgen05_guardrail_trap_unallocated_columns_being_dealloced)
        /*0014*/ 	.word	0x00000000


	//----- nvinfo : EIATTR_FRAME_SIZE
	.align		4
.L_21:
        /*0018*/ 	.byte	0x04, 0x11
        /*001a*/ 	.short	(.L_23 - .L_22)
	.align		4
.L_22:
        /*001c*/ 	.word	index@($__internal_1_$__cuda_sm10x_tcgen05_guardrail_trap_phase_invalid_during_alloc)
        /*0020*/ 	.word	0x00000000


	//----- nvinfo : EIATTR_FRAME_SIZE
	.align		4
.L_23:
        /*0024*/ 	.byte	0x04, 0x11
        /*0026*/ 	.short	(.L_25 - .L_24)
	.align		4
.L_24:
        /*0028*/ 	.word	index@($__internal_0_$__cuda_sm10x_tcgen05_guardrail_trap_col_being_dealloced_not_returned_by_alloc)
        /*002c*/ 	.word	0x00000000


	//----- nvinfo : EIATTR_FRAME_SIZE
	.align		4
.L_25:
        /*0030*/ 	.byte	0x04, 0x11
        /*0032*/ 	.short	(.L_27 - .L_26)
	.align		4
.L_26:
        /*0034*/ 	.word	index@(_ZN7cutlass13device_kernelINS_4gemm6kernel13GemmUniversalIN4cute5tupleIJiiiiEEENS1_10collective13CollectiveMmaINS1_35MainloopSm100TmaUmmaWarpSpecializedILi4ELi2ELi2ENS5_IJNS4_1CILi1EEESB_SB_EEEEENS5_IJNSA_ILi128EEENSA_ILi192EEENSA_ILi64EEEEEENS_10bfloat16_tENS5_IJlSB_lEEESI_SJ_NS4_8TiledMMAINS4_8MMA_AtomIJNS4_20SM100_MMA_F16BF16_SSISI_SI_fLi128ELi192ELNS4_4UMMA5MajorE0ELSO_0ELNSN_7ScaleInE0ELSP_0EEEEEENS4_6LayoutISC_NS5_IJNSA_ILi0EEEST_ST_EEEEENS5_IJNS4_10UnderscoreESW_SW_EEEEENS4_13SM90_TMA_LOADENS4_14ComposedLayoutINS4_7SwizzleILi3ELi4ELi3EEENS4_18smem_ptr_flag_bitsILi16EEENSS_INS5_IJNSA_ILi8EEESG_EEENS5_IJSG_SB_EEEEEEEvNS4_8identityESZ_S19_vS1A_EENS_8epilogue10collective18CollectiveEpilogueINS1C_23Sm100TmaWarpSpecializedILi3ELi2ELi64ELb1ELb0EEEJSH_NS5_IJNSS_ISE_SB_EENSS_ISG_SB_EEEEESI_SJ_SI_SJ_NS1C_6fusion15FusionCallbacksIS1G_NS1K_17LinearCombinationISI_fSI_fLNS_15FloatRoundStyleE2EEESH_S1J_JEEENS4_5SM1004TMEM4LOAD26SM100_TMEM_LOAD_32dp32b64xESZ_S19_NS4_39AutoVectorizingCopyWithAssumedAlignmentILi128EEENS4_14SM90_TMA_STOREES19_S1V_S1V_EEEvvEEEEvNT_6ParamsE)
        /*0038*/ 	.word	0x00000000


	//----- nvinfo : EIATTR_MIN_STACK_SIZE
	.align		4
.L_27:
        /*003c*/ 	.byte	0x04, 0x12
        /*003e*/ 	.short	(.L_29 - .L_28)
	.align		4
.L_28:
        /*0040*/ 	.word	index@(_ZN7cutlass13device_kernelINS_4gemm6kernel13GemmUniversalIN4cute5tupleIJiiiiEEENS1_10collective13CollectiveMmaINS1_35MainloopSm100TmaUmmaWarpSpecializedILi4ELi2ELi2ENS5_IJNS4_1CILi1EEESB_SB_EEEEENS5_IJNSA_ILi128EEENSA_ILi192EEENSA_ILi64EEEEEENS_10bfloat16_tENS5_IJlSB_lEEESI_SJ_NS4_8TiledMMAINS4_8MMA_AtomIJNS4_20SM100_MMA_F16BF16_SSISI_SI_fLi128ELi192ELNS4_4UMMA5MajorE0ELSO_0ELNSN_7ScaleInE0ELSP_0EEEEEENS4_6LayoutISC_NS5_IJNSA_ILi0EEEST_ST_EEEEENS5_IJNS4_10UnderscoreESW_SW_EEEEENS4_13SM90_TMA_LOADENS4_14ComposedLayoutINS4_7SwizzleILi3ELi4ELi3EEENS4_18smem_ptr_flag_bitsILi16EEENSS_INS5_IJNSA_ILi8EEESG_EEENS5_IJSG_SB_EEEEEEEvNS4_8identityESZ_S19_vS1A_EENS_8epilogue10collective18CollectiveEpilogueINS1C_23Sm100TmaWarpSpecializedILi3ELi2ELi64ELb1ELb0EEEJSH_NS5_IJNSS_ISE_SB_EENSS_ISG_SB_EEEEESI_SJ_SI_SJ_NS1C_6fusion15FusionCallbacksIS1G_NS1K_17LinearCombinationISI_fSI_fLNS_15FloatRoundStyleE2EEESH_S1J_JEEENS4_5SM1004TMEM4LOAD26SM100_TMEM_LOAD_32dp32b64xESZ_S19_NS4_39AutoVectorizingCopyWithAssumedAlignmentILi128EEENS4_14SM90_TMA_STOREES19_S1V_S1V_EEEvvEEEEvNT_6ParamsE)
        /*0044*/ 	.word	0x00000000
.L_29:


//--------------------- .nv.compat                --------------------------
	.section	.nv.compat,"",@"SHT_CUDA_COMPAT_INFO"
	.align	4
        /*0000*/ 	.byte	0x02, 0x09, 0x01, 0x00, 0x02, 0x02, 0x02, 0x00, 0x02, 0x05, 0x05, 0x00, 0x03, 0x07, 0x01, 0x01
        /*0010*/ 	.byte	0x02, 0x03, 0x01, 0x00, 0x02, 0x06, 0x01, 0x00, 0x04, 0x0b, 0x08, 0x00, 0x09, 0x00, 0x00, 0x00
        /*0020*/ 	.byte	0x00, 0x00, 0x00, 0x00


//--------------------- .nv.info._ZN7cutlass13device_kernelINS_4gemm6kernel13GemmUniversalIN4cute5tupleIJiiiiEEENS1_10collective13CollectiveMmaINS1_35MainloopSm100TmaUmmaWarpSpecializedILi4ELi2ELi2ENS5_IJNS4_1CILi1EEESB_SB_EEEEENS5_IJNSA_ILi128EEENSA_ILi192EEENSA_ILi64EEEEEENS_10bfloat16_tENS5_IJlSB_lEEESI_SJ_NS4_8TiledMMAINS4_8MMA_AtomIJNS4_20SM100_MMA_F16BF16_SSISI_SI_fLi128ELi192ELNS4_4UMMA5MajorE0ELSO_0ELNSN_7ScaleInE0ELSP_0EEEEEENS4_6LayoutISC_NS5_IJNSA_ILi0EEEST_ST_EEEEENS5_IJNS4_10UnderscoreESW_SW_EEEEENS4_13SM90_TMA_LOADENS4_14ComposedLayoutINS4_7SwizzleILi3ELi4ELi3EEENS4_18smem_ptr_flag_bitsILi16EEENSS_INS5_IJNSA_ILi8EEESG_EEENS5_IJSG_SB_EEEEEEEvNS4_8identityESZ_S19_vS1A_EENS_8epilogue10collective18CollectiveEpilogueINS1C_23Sm100TmaWarpSpecializedILi3ELi2ELi64ELb1ELb0EEEJSH_NS5_IJNSS_ISE_SB_EENSS_ISG_SB_EEEEESI_SJ_SI_SJ_NS1C_6fusion15FusionCallbacksIS1G_NS1K_17LinearCombinationISI_fSI_fLNS_15FloatRoundStyleE2EEESH_S1J_JEEENS4_5SM1004TMEM4LOAD26SM100_TMEM_LOAD_32dp32b64xESZ_S19_NS4_39AutoVectorizingCopyWithAssumedAlignmentILi128EEENS4_14SM90_TMA_STOREES19_S1V_S1V_EEEvvEEEEvNT_6ParamsE --------------------------
	.section	.nv.info._ZN7cutlass13device_kernelINS_4gemm6kernel13GemmUniversalIN4cute5tupleIJiiiiEEENS1_10collective13CollectiveMmaINS1_35MainloopSm100TmaUmmaWarpSpecializedILi4ELi2ELi2ENS5_IJNS4_1CILi1EEESB_SB_EEEEENS5_IJNSA_ILi128EEENSA_ILi192EEENSA_ILi64EEEEEENS_10bfloat16_tENS5_IJlSB_lEEESI_SJ_NS4_8TiledMMAINS4_8MMA_AtomIJNS4_20SM100_MMA_F16BF16_SSISI_SI_fLi128ELi192ELNS4_4UMMA5MajorE0ELSO_0ELNSN_7ScaleInE0ELSP_0EEEEEENS4_6LayoutISC_NS5_IJNSA_ILi0EEEST_ST_EEEEENS5_IJNS4_10UnderscoreESW_SW_EEEEENS4_13SM90_TMA_LOADENS4_14ComposedLayoutINS4_7SwizzleILi3ELi4ELi3EEENS4_18smem_ptr_flag_bitsILi16EEENSS_INS5_IJNSA_ILi8EEESG_EEENS5_IJSG_SB_EEEEEEEvNS4_8identityESZ_S19_vS1A_EENS_8epilogue10collective18CollectiveEpilogueINS1C_23Sm100TmaWarpSpecializedILi3ELi2ELi64ELb1ELb0EEEJSH_NS5_IJNSS_ISE_SB_EENSS_ISG_SB_EEEEESI_SJ_SI_SJ_NS1C_6fusion15FusionCallbacksIS1G_NS1K_17LinearCombinationISI_fSI_fLNS_15FloatRoundStyleE2EEESH_S1J_JEEENS4_5SM1004TMEM4LOAD26SM100_TMEM_LOAD_32dp32b64xESZ_S19_NS4_39AutoVectorizingCopyWithAssumedAlignmentILi128EEENS4_14SM90_TMA_STOREES19_S1V_S1V_EEEvvEEEEvNT_6ParamsE,"",@"SHT_CUDA_INFO"
	.sectionflags	@""
	.align	4


	//----- nvinfo : EIATTR_CUDA_API_VERSION
	.align		4
        /*0000*/ 	.byte	0x04, 0x37
        /*0002*/ 	.short	(.L_31 - .L_30)
.L_30:
        /*0004*/ 	.word	0x00000082


	//----- nvinfo : EIATTR_KPARAM_INFO
	.align		4
.L_31:
        /*0008*/ 	.byte	0x04, 0x17
        /*000a*/ 	.short	(.L_33 - .L_32)
.L_32:
        /*000c*/ 	.word	0x00000000
        /*0010*/ 	.short	0x0000
        /*0012*/ 	.short	0x0000
        /*0014*/ 	.byte	0x00, 0xf0, 0x01, 0x20


	//----- nvinfo : EIATTR_AT_ENTRY_FRAGMENTS
	.align		4
.L_33:
        /*0018*/ 	.byte	0x04, 0x4f
        /*001a*/ 	.short	(.L_35 - .L_34)


	//   ....[0]....
.L_34:
        /*001c*/ 	.word	0x00000006


	//----- nvinfo : EIATTR_RESERVED_SMEM_USED
	.align		4
.L_35:
        /*0020*/ 	.byte	0x01, 0x41
	.zero		2


	//----- nvinfo : EIATTR_SPARSE_MMA_MASK
	.align		4
        /*0024*/ 	.byte	0x03, 0x50
        /*0026*/ 	.short	0x0000


	//----- nvinfo : EIATTR_TCGEN05_1CTA_USED
	.align		4
        /*0028*/ 	.byte	0x01, 0x51
	.zero		2


	//----- nvinfo : EIATTR_MAXREG_COUNT
	.align		4
        /*002c*/ 	.byte	0x03, 0x1b
        /*002e*/ 	.short	0x00ff


	//----- nvinfo : EIATTR_NUM_BARRIERS
	.align		4
        /*0030*/ 	.byte	0x02, 0x4c
        /*0032*/ 	.byte	0x07
	.zero		1


	//----- nvinfo : EIATTR_EXTERNS
	.align		4
        /*0034*/ 	.byte	0x04, 0x0f
        /*0036*/ 	.short	(.L_37 - .L_36)


	//   ....[0]....
	.align		4
.L_36:
        /*0038*/ 	.word	index@(__assertfail)


	//----- nvinfo : EIATTR_MERCURY_ISA_VERSION
	.align		4
.L_37:
        /*003c*/ 	.byte	0x03, 0x5f
        /*003e*/ 	.short	0x0101


	//----- nvinfo : EIATTR_INT_WARP_WIDE_INSTR_OFFSETS
	.align		4
        /*0040*/ 	.byte	0x04, 0x31
        /*0042*/ 	.short	(.L_39 - .L_38)


	//   ....[0]....
.L_38:
        /*0044*/ 	.word	0x00001d90


	//   ....[1]....
        /*0048*/ 	.word	0x000036c0


	//   ....[2]....
        /*004c*/ 	.word	0x000036e0


	//   ....[3]....
        /*0050*/ 	.word	0x00003710


	//   ....[4]....
        /*0054*/ 	.word	0x00004040


	//   ....[5]....
        /*0058*/ 	.word	0x000040b0


	//   ....[6]....
        /*005c*/ 	.word	0x000041b0


	//   ....[7]....
        /*0060*/ 	.word	0x00004240


	//   ....[8]....
        /*0064*/ 	.word	0x00004420


	//   ....[9]....
        /*0068*/ 	.word	0x00004580


	//----- nvinfo : EIATTR_COOP_GROUP_MASK_REGIDS
	.align		4
.L_39:
        /*006c*/ 	.byte	0x04, 0x29
        /*006e*/ 	.short	(.L_41 - .L_40)


	//   ....[0]....
.L_40:
        /*0070*/ 	.word	0xffffffff


	//   ....[1]....
        /*0074*/ 	.word	0xffffffff


	//   ....[2]....
        /*0078*/ 	.word	0xffffffff


	//   ....[3]....
        /*007c*/ 	.word	0xffffffff


	//   ....[4]....
        /*0080*/ 	.word	0xffffffff


	//   ....[5]....
        /*0084*/ 	.word	0xffffffff


	//   ....[6]....
        /*0088*/ 	.word	0xffffffff


	//   ....[7]....
        /*008c*/ 	.word	0xffffffff


	//   ....[8]....
        /*0090*/ 	.word	0xffffffff


	//   ....[9]....
        /*0094*/ 	.word	0xffffffff


	//   ....[10]....
        /*0098*/ 	.word	0xffffffff


	//   ....[11]....
        /*009c*/ 	.word	0xffffffff


	//   ....[12]....
        /*00a0*/ 	.word	0xffffffff


	//----- nvinfo : EIATTR_COOP_GROUP_INSTR_OFFSETS
	.align		4
.L_41:
        /*00a4*/ 	.byte	0x04, 0x28
        /*00a6*/ 	.short	(.L_43 - .L_42)


	//   ....[0]....
.L_42:
        /*00a8*/ 	.word	0x00000090


	//   ....[1]....
        /*00ac*/ 	.word	0x000004d0


	//   ....[2]....
        /*00b0*/ 	.word	0x00000640


	//   ....[3]....
        /*00b4*/ 	.word	0x000007c0


	//   ....[4]....
        /*00b8*/ 	.word	0x000008c0


	//   ....[5]....
        /*00bc*/ 	.word	0x00000a30


	//   ....[6]....
        /*00c0*/ 	.word	0x00000b90


	//   ....[7]....
        /*00c4*/ 	.word	0x00001c70


	//   ....[8]....
        /*00c8*/ 	.word	0x00002a50


	//   ....[9]....
        /*00cc*/ 	.word	0x00002c60


	//   ....[10]....
        /*00d0*/ 	.word	0x00002c90


	//   ....[11]....
        /*00d4*/ 	.word	0x000035a0


	//   ....[12]....
        /*00d8*/ 	.word	0x000037d0


	//----- nvinfo : EIATTR_VRC_CTA_INIT_COUNT
	.align		4
.L_43:
        /*00dc*/ 	.byte	0x02, 0x4a
        /*00de*/ 	.byte	0x80
	.zero		1


	//----- nvinfo : EIATTR_SYSCALL_OFFSETS
	.align		4
        /*00e0*/ 	.byte	0x04, 0x46
        /*00e2*/ 	.short	(.L_45 - .L_44)


	//   ....[0]....
.L_44:
        /*00e4*/ 	.word	0x00005010


	//   ....[1]....
        /*00e8*/ 	.word	0x00005100


	//   ....[2]....
        /*00ec*/ 	.word	0x00005a80


	//   ....[3]....
        /*00f0*/ 	.word	0x00006ee0


	//   ....[4]....
        /*00f4*/ 	.word	0x00008310


	//----- nvinfo : EIATTR_MBARRIER_INSTR_OFFSETS
	.align		4
.L_45:
        /*00f8*/ 	.byte	0x04, 0x39
        /*00fa*/ 	.short	(.L_47 - .L_46)


	//   ....[0]....
.L_46:
        /*00fc*/ 	.word	0x000005b0
        /*0100*/ 	.word	0x000000ff
        /*0104*/ 	.word	0x00000000
        /*0108*/ 	.short	0x0100
        /*010a*/ 	.byte	0x05
	.zero		1


	//   ....[1]....
        /*010c*/ 	.word	0x000005c0
        /*0110*/ 	.word	0x000000ff
        /*0114*/ 	.word	0x00000020
        /*0118*/ 	.short	0x0100
        /*011a*/ 	.byte	0x05
	.zero		1


	//   ....[2]....
        /*011c*/ 	.word	0x000005d0
        /*0120*/ 	.word	0x000000ff
        /*0124*/ 	.word	0x00000008
        /*0128*/ 	.short	0x0100
        /*012a*/ 	.byte	0x05
	.zero		1


	//   ....[3]....
        /*012c*/ 	.word	0x000005e0
        /*0130*/ 	.word	0x000000ff
        /*0134*/ 	.word	0x00000028
        /*0138*/ 	.short	0x0100
        /*013a*/ 	.byte	0x05
	.zero		1


	//   ....[4]....
        /*013c*/ 	.word	0x000005f0
        /*0140*/ 	.word	0x000000ff
        /*0144*/ 	.word	0x00000010
        /*0148*/ 	.short	0x0100
        /*014a*/ 	.byte	0x05
	.zero		1


	//   ....[5]....
        /*014c*/ 	.word	0x00000600
        /*0150*/ 	.word	0x000000ff
        /*0154*/ 	.word	0x00000030
        /*0158*/ 	.short	0x0100
        /*015a*/ 	.byte	0x05
	.zero		1


	//   ....[6]....
        /*015c*/ 	.word	0x00000610
        /*0160*/ 	.word	0x000000ff
        /*0164*/ 	.word	0x00000018
        /*0168*/ 	.short	0x0100
        /*016a*/ 	.byte	0x05
	.zero		1


	//   ....[7]....
        /*016c*/ 	.word	0x00000620
        /*0170*/ 	.word	0x000000ff
        /*0174*/ 	.word	0x00000038
        /*0178*/ 	.short	0x0100
        /*017a*/ 	.byte	0x05
	.zero		1


	//   ....[8]....
        /*017c*/ 	.word	0x00000750
        /*0180*/ 	.word	0x000000ff
        /*0184*/ 	.word	0x00000040
        /*0188*/ 	.short	0x0100
        /*018a*/ 	.byte	0x07
	.zero		1


	//   ....[9]....
        /*018c*/ 	.word	0x00000760
        /*0190*/ 	.word	0x000000ff
        /*0194*/ 	.word	0x00000058
        /*0198*/ 	.short	0x0100
        /*019a*/ 	.byte	0x07
	.zero		1


	//   ....[10]....
        /*019c*/ 	.word	0x00000770
        /*01a0*/ 	.word	0x000000ff
        /*01a4*/ 	.word	0x00000048
        /*01a8*/ 	.short	0x0100
        /*01aa*/ 	.byte	0x07
	.zero		1


	//   ....[11]....
        /*01ac*/ 	.word	0x00000780
        /*01b0*/ 	.word	0x000000ff
        /*01b4*/ 	.word	0x00000060
        /*01b8*/ 	.short	0x0100
        /*01ba*/ 	.byte	0x07
	.zero		1


	//   ....[12]....
        /*01bc*/ 	.word	0x00000790
        /*01c0*/ 	.word	0x000000ff
        /*01c4*/ 	.word	0x00000050
        /*01c8*/ 	.short	0x0100
        /*01ca*/ 	.byte	0x07
	.zero		1


	//   ....[13]....
        /*01cc*/ 	.word	0x000007a0
        /*01d0*/ 	.word	0x000000ff
        /*01d4*/ 	.word	0x00000068
        /*01d8*/ 	.short	0x0100
        /*01da*/ 	.byte	0x07
	.zero		1


	//   ....[14]....
        /*01dc*/ 	.word	0x00000890
        /*01e0*/ 	.word	0x000000ff
        /*01e4*/ 	.word	0x00000070
        /*01e8*/ 	.short	0x0100
        /*01ea*/ 	.byte	0x05
	.zero		1


	//   ....[15]....
        /*01ec*/ 	.word	0x000008a0
        /*01f0*/ 	.word	0x000000ff
        /*01f4*/ 	.word	0x00000078
        /*01f8*/ 	.short	0x0100
        /*01fa*/ 	.byte	0x05
	.zero		1


	//   ....[16]....
        /*01fc*/ 	.word	0x000009e0
        /*0200*/ 	.word	0x000000ff
        /*0204*/ 	.word	0x00000080
        /*0208*/ 	.short	0x0100
        /*020a*/ 	.byte	0x05
	.zero		1


	//   ....[17]....
        /*020c*/ 	.word	0x000009f0
        /*0210*/ 	.word	0x000000ff
        /*0214*/ 	.word	0x00000090
        /*0218*/ 	.short	0x0100
        /*021a*/ 	.byte	0x05
	.zero		1


	//   ....[18]....
        /*021c*/ 	.word	0x00000a00
        /*0220*/ 	.word	0x000000ff
        /*0224*/ 	.word	0x00000088
        /*0228*/ 	.short	0x0100
        /*022a*/ 	.byte	0x05
	.zero		1


	//   ....[19]....
        /*022c*/ 	.word	0x00000a10
        /*0230*/ 	.word	0x000000ff
        /*0234*/ 	.word	0x00000098
        /*0238*/ 	.short	0x0100
        /*023a*/ 	.byte	0x05
	.zero		1


	//   ....[20]....
        /*023c*/ 	.word	0x00000b40
        /*0240*/ 	.word	0x000000ff
        /*0244*/ 	.word	0x000000a0
        /*0248*/ 	.short	0x0100
        /*024a*/ 	.byte	0x07
	.zero		1


	//   ....[21]....
        /*024c*/ 	.word	0x00000b50
        /*0250*/ 	.word	0x000000ff
        /*0254*/ 	.word	0x000000b0
        /*0258*/ 	.short	0x0100
        /*025a*/ 	.byte	0x07
	.zero		1


	//   ....[22]....
        /*025c*/ 	.word	0x00000b60
        /*0260*/ 	.word	0x000000ff
        /*0264*/ 	.word	0x000000a8
        /*0268*/ 	.short	0x0100
        /*026a*/ 	.byte	0x07
	.zero		1


	//   ....[23]....
        /*026c*/ 	.word	0x00000b70
        /*0270*/ 	.word	0x000000ff
        /*0274*/ 	.word	0x000000b8
        /*0278*/ 	.short	0x0100
        /*027a*/ 	.byte	0x07
	.zero		1


	//   ....[24]....
        /*027c*/ 	.word	0x00000c60
        /*0280*/ 	.word	0x000000ff
        /*0284*/ 	.word	0x000000c0
        /*0288*/ 	.short	0x0100
        /*028a*/ 	.byte	0x05
	.zero		1


	//   ....[25]....
        /*028c*/ 	.word	0x00000c70
        /*0290*/ 	.word	0x000000ff
        /*0294*/ 	.word	0x000000d0
        /*0298*/ 	.short	0x0100
        /*029a*/ 	.byte	0x05
	.zero		1


	//   ....[26]....
        /*029c*/ 	.word	0x00000c80
        /*02a0*/ 	.word	0x000000ff
        /*02a4*/ 	.word	0x000000c8
        /*02a8*/ 	.short	0x0100
        /*02aa*/ 	.byte	0x05
	.zero		1


	//   ....[27]....
        /*02ac*/ 	.word	0x00000c90
        /*02b0*/ 	.word	0x000000ff
        /*02b4*/ 	.word	0x000000d8
        /*02b8*/ 	.short	0x0100
        /*02ba*/ 	.byte	0x05
	.zero		1


	//   ....[28]....
        /*02bc*/ 	.word	0x00001570
        /*02c0*/ 	.word	0x00000003
        /*02c4*/ 	.word	0x000000d0
        /*02c8*/ 	.short	0x010a
        /*02ca*/ 	.byte	0xff
	.zero		1


	//   ....[29]....
        /*02cc*/ 	.word	0x000015a0
        /*02d0*/ 	.word	0x00000003
        /*02d4*/ 	.word	0x000000c0
        /*02d8*/ 	.short	0x0101
        /*02da*/ 	.byte	0xff
	.zero		1


	//   ....[30]....
        /*02dc*/ 	.word	0x00001670
        /*02e0*/ 	.word	0x000000ff
        /*02e4*/ 	.word	0x00000020
        /*02e8*/ 	.short	0x010a
        /*02ea*/ 	.byte	0x05
	.zero		1


	//   ....[31]....
        /*02ec*/ 	.word	0x00001710
        /*02f0*/ 	.word	0x000000ff
        /*02f4*/ 	.word	0x00000020
        /*02f8*/ 	.short	0x010a
        /*02fa*/ 	.byte	0x21
	.zero		1


	//   ....[32]....
        /*02fc*/ 	.word	0x00001860
        /*0300*/ 	.word	0x000000ff
        /*0304*/ 	.word	0x00000020
        /*0308*/ 	.short	0x010a
        /*030a*/ 	.byte	0x08
	.zero		1


	//   ....[33]....
        /*030c*/ 	.word	0x00001970
        /*0310*/ 	.word	0x000000ff
        /*0314*/ 	.word	0x00000078
        /*0318*/ 	.short	0x0101
        /*031a*/ 	.byte	0x04
	.zero		1


	//   ....[34]....
        /*031c*/ 	.word	0x00001990
        /*0320*/ 	.word	0x000000ff
        /*0324*/ 	.word	0x00000020
        /*0328*/ 	.short	0x010a
        /*032a*/ 	.byte	0x05
	.zero		1


	//   ....[35]....
        /*032c*/ 	.word	0x00001a10
        /*0330*/ 	.word	0x000000ff
        /*0334*/ 	.word	0x00000020
        /*0338*/ 	.short	0x010a
        /*033a*/ 	.byte	0x11
	.zero		1


	//   ....[36]....
        /*033c*/ 	.word	0x00001b60
        /*0340*/ 	.word	0x000000ff
        /*0344*/ 	.word	0x00000020
        /*0348*/ 	.short	0x010a
        /*034a*/ 	.byte	0x08
	.zero		1


	//   ....[37]....
        /*034c*/ 	.word	0x00001ca0
        /*0350*/ 	.word	0x00000002
        /*0354*/ 	.word	0x00000080
        /*0358*/ 	.short	0x010a
        /*035a*/ 	.byte	0xff
	.zero		1


	//   ....[38]....
        /*035c*/ 	.word	0x00001d60
        /*0360*/ 	.word	0x00000002
        /*0364*/ 	.word	0x00000000
        /*0368*/ 	.short	0x0101
        /*036a*/ 	.byte	0xff
	.zero		1


	//   ....[39]....
        /*036c*/ 	.word	0x000022c0
        /*0370*/ 	.word	0x000000ff
        /*0374*/ 	.word	0x00000000
        /*0378*/ 	.short	0x010a
        /*037a*/ 	.byte	0x05
	.zero		1


	//   ....[40]....
        /*037c*/ 	.word	0x00002350
        /*0380*/ 	.word	0x000000ff
        /*0384*/ 	.word	0x00000000
        /*0388*/ 	.short	0x010a
        /*038a*/ 	.byte	0x05
	.zero		1


	//   ....[41]....
        /*038c*/ 	.word	0x000023e0
        /*0390*/ 	.word	0x000000ff
        /*0394*/ 	.word	0x00000000
        /*0398*/ 	.short	0x010a
        /*039a*/ 	.byte	0x05
	.zero		1


	//   ....[42]....
        /*039c*/ 	.word	0x00002480
        /*03a0*/ 	.word	0x00000000
        /*03a4*/ 	.word	0x00000000
        /*03a8*/ 	.short	0x010a
        /*03aa*/ 	.byte	0xff
	.zero		1


	//   ....[43]....
        /*03ac*/ 	.word	0x000025a0
        /*03b0*/ 	.word	0x00000000
        /*03b4*/ 	.word	0x000000c0
        /*03b8*/ 	.short	0x010a
        /*03ba*/ 	.byte	0xff
	.zero		1


	//   ....[44]....
        /*03bc*/ 	.word	0x00002600
        /*03c0*/ 	.word	0x00000004
        /*03c4*/ 	.word	0x00000000
        /*03c8*/ 	.short	0x0101
        /*03ca*/ 	.byte	0xff
	.zero		1


	//   ....[45]....
        /*03cc*/ 	.word	0x00002620
        /*03d0*/ 	.word	0x000000ff
        /*03d4*/ 	.word	0x00000090
        /*03d8*/ 	.short	0x010a
        /*03da*/ 	.byte	0x05
	.zero		1


	//   ....[46]....
        /*03dc*/ 	.word	0x00002740
        /*03e0*/ 	.word	0x00000000
        /*03e4*/ 	.word	0x00000080
        /*03e8*/ 	.short	0x010a
        /*03ea*/ 	.byte	0xff
	.zero		1


	//   ....[47]....
        /*03ec*/ 	.word	0x00002850
        /*03f0*/ 	.word	0x00000000
        /*03f4*/ 	.word	0x00000000
        /*03f8*/ 	.short	0x0101
        /*03fa*/ 	.byte	0xff
	.zero		1


	//   ....[48]....
        /*03fc*/ 	.word	0x000028e0
        /*0400*/ 	.word	0x000000ff
        /*0404*/ 	.word	0x00000090
        /*0408*/ 	.short	0x0106
        /*040a*/ 	.byte	0x05
	.zero		1


	//   ....[49]....
        /*040c*/ 	.word	0x00002900
        /*0410*/ 	.word	0x000000ff
        /*0414*/ 	.word	0x00000090
        /*0418*/ 	.short	0x010a
        /*041a*/ 	.byte	0x05
	.zero		1


	//   ....[50]....
        /*041c*/ 	.word	0x00002990
        /*0420*/ 	.word	0x000000ff
        /*0424*/ 	.word	0x00000090
        /*0428*/ 	.short	0x0106
        /*042a*/ 	.byte	0x04
	.zero		1


	//   ....[51]....
        /*042c*/ 	.word	0x000029d0
        /*0430*/ 	.word	0x00000000
        /*0434*/ 	.word	0x00000090
        /*0438*/ 	.short	0x010a
        /*043a*/ 	.byte	0xff
	.zero		1


	//   ....[52]....
        /*043c*/ 	.word	0x00002f10
        /*0440*/ 	.word	0x00000000
        /*0444*/ 	.word	0x00000080
        /*0448*/ 	.short	0x010a
        /*044a*/ 	.byte	0xff
	.zero		1


	//   ....[53]....
        /*044c*/ 	.word	0x00003020
        /*0450*/ 	.word	0x00000003
        /*0454*/ 	.word	0x00000000
        /*0458*/ 	.short	0x0101
        /*045a*/ 	.byte	0xff
	.zero		1


	//   ....[54]....
        /*045c*/ 	.word	0x00003030
        /*0460*/ 	.word	0x000000ff
        /*0464*/ 	.word	0x00000000
        /*0468*/ 	.short	0x010a
        /*046a*/ 	.byte	0x05
	.zero		1


	//   ....[55]....
        /*046c*/ 	.word	0x00003050
        /*0470*/ 	.word	0x000000ff
        /*0474*/ 	.word	0x000000b0
        /*0478*/ 	.short	0x010a
        /*047a*/ 	.byte	0x0e
	.zero		1


	//   ....[56]....
        /*047c*/ 	.word	0x00003120
        /*0480*/ 	.word	0x000000ff
        /*0484*/ 	.word	0x00000000
        /*0488*/ 	.short	0x010a
        /*048a*/ 	.byte	0x07
	.zero		1


	//   ....[57]....
        /*048c*/ 	.word	0x00003250
        /*0490*/ 	.word	0x000000ff
        /*0494*/ 	.word	0x00000000
        /*0498*/ 	.short	0x010a
        /*049a*/ 	.byte	0x13
	.zero		1


	//   ....[58]....
        /*049c*/ 	.word	0x000034f0
        /*04a0*/ 	.word	0x000000ff
        /*04a4*/ 	.word	0x00000000
        /*04a8*/ 	.short	0x010a
        /*04aa*/ 	.byte	0x05
	.zero		1


	//   ....[59]....
        /*04ac*/ 	.word	0x00003580
        /*04b0*/ 	.word	0x000000ff
        /*04b4*/ 	.word	0x00000000
        /*04b8*/ 	.short	0x010a
        /*04ba*/ 	.byte	0x06
	.zero		1


	//   ....[60]....
        /*04bc*/ 	.word	0x000039f0
        /*04c0*/ 	.word	0x00000000
        /*04c4*/ 	.word	0x00000080
        /*04c8*/ 	.short	0x010a
        /*04ca*/ 	.byte	0xff
	.zero		1


	//   ....[61]....
        /*04cc*/ 	.word	0x00003ab0
        /*04d0*/ 	.word	0x00000000
        /*04d4*/ 	.word	0x00000000
        /*04d8*/ 	.short	0x0101
        /*04da*/ 	.byte	0xff
	.zero		1


	//   ....[62]....
        /*04dc*/ 	.word	0x00003dd0
        /*04e0*/ 	.word	0x000000ff
        /*04e4*/ 	.word	0x00000078
        /*04e8*/ 	.short	0x010a
        /*04ea*/ 	.byte	0x07
	.zero		1


	//   ....[63]....
        /*04ec*/ 	.word	0x00003fc0
        /*04f0*/ 	.word	0x000000ff
        /*04f4*/ 	.word	0x00000058
        /*04f8*/ 	.short	0x010a
        /*04fa*/ 	.byte	0x07
	.zero		1


	//   ....[64]....
        /*04fc*/ 	.word	0x00004150
        /*0500*/ 	.word	0x000000ff
        /*0504*/ 	.word	0x00000040
        /*0508*/ 	.short	0x010b
        /*050a*/ 	.byte	0x07
	.zero		1


	//   ....[65]....
        /*050c*/ 	.word	0x00004160
        /*0510*/ 	.word	0x000000ff
        /*0514*/ 	.word	0x00000000
        /*0518*/ 	.short	0x0101
        /*051a*/ 	.byte	0x08
	.zero		1


	//   ....[66]....
        /*051c*/ 	.word	0x00004170
        /*0520*/ 	.word	0x000000ff
        /*0524*/ 	.word	0x00000060
        /*0528*/ 	.short	0x010a
        /*052a*/ 	.byte	0x07
	.zero		1


	//   ....[67]....
        /*052c*/ 	.word	0x00004310
        /*0530*/ 	.word	0x000000ff
        /*0534*/ 	.word	0x00000048
        /*0538*/ 	.short	0x010b
        /*053a*/ 	.byte	0x07
	.zero		1


	//   ....[68]....
        /*053c*/ 	.word	0x00004380
        /*0540*/ 	.word	0x000000ff
        /*0544*/ 	.word	0x00000000
        /*0548*/ 	.short	0x0101
        /*054a*/ 	.byte	0x08
	.zero		1


	//   ....[69]....
        /*054c*/ 	.word	0x000043b0
        /*0550*/ 	.word	0x000000ff
        /*0554*/ 	.word	0x00000068
        /*0558*/ 	.short	0x010a
        /*055a*/ 	.byte	0x07
	.zero		1


	//   ....[70]....
        /*055c*/ 	.word	0x000045c0
        /*0560*/ 	.word	0x000000ff
        /*0564*/ 	.word	0x00000050
        /*0568*/ 	.short	0x010b
        /*056a*/ 	.byte	0x07
	.zero		1


	//   ....[71]....
        /*056c*/ 	.word	0x000045e0
        /*0570*/ 	.word	0x000000ff
        /*0574*/ 	.word	0x00000000
        /*0578*/ 	.short	0x0101
        /*057a*/ 	.byte	0x0d
	.zero		1


	//   ....[72]....
        /*057c*/ 	.word	0x00004610
        /*0580*/ 	.word	0x000000ff
        /*0584*/ 	.word	0x00000058
        /*0588*/ 	.short	0x010a
        /*058a*/ 	.byte	0x07
	.zero		1


	//   ....[73]....
        /*058c*/ 	.word	0x00004630
        /*0590*/ 	.word	0x000000ff
        /*0594*/ 	.word	0x00000060
        /*0598*/ 	.short	0x010a
        /*059a*/ 	.byte	0x07
	.zero		1


	//   ....[74]....
        /*059c*/ 	.word	0x00004670
        /*05a0*/ 	.word	0x00000000
        /*05a4*/ 	.word	0x00000068
        /*05a8*/ 	.short	0x010a
        /*05aa*/ 	.byte	0xff
	.zero		1


	//   ....[75]....
        /*05ac*/ 	.word	0x000049d0
        /*05b0*/ 	.word	0x00000000
        /*05b4*/ 	.word	0x00000080
        /*05b8*/ 	.short	0x010a
        /*05ba*/ 	.byte	0xff
	.zero		1


	//   ....[76]....
        /*05bc*/ 	.word	0x00004ae0
        /*05c0*/ 	.word	0x00000000
        /*05c4*/ 	.word	0x00000000
        /*05c8*/ 	.short	0x0101
        /*05ca*/ 	.byte	0xff
	.zero		1


	//   ....[77]....
        /*05cc*/ 	.word	0x00005590
        /*05d0*/ 	.word	0x000000ff
        /*05d4*/ 	.word	0x00000040
        /*05d8*/ 	.short	0x010a
        /*05da*/ 	.byte	0x30
	.zero		1


	//   ....[78]....
        /*05dc*/ 	.word	0x00005670
        /*05e0*/ 	.word	0x0000006c
        /*05e4*/ 	.word	0x000000a0
        /*05e8*/ 	.short	0x010a
        /*05ea*/ 	.byte	0xff
	.zero		1


	//   ....[79]....
        /*05ec*/ 	.word	0x00005830
        /*05f0*/ 	.word	0x000000ff
        /*05f4*/ 	.word	0x00000040
        /*05f8*/ 	.short	0x010a
        /*05fa*/ 	.byte	0x30
	.zero		1


	//   ....[80]....
        /*05fc*/ 	.word	0x00005960
        /*0600*/ 	.word	0x0000006c
        /*0604*/ 	.word	0x000000a0
        /*0608*/ 	.short	0x010a
        /*060a*/ 	.byte	0xff
	.zero		1


	//   ....[81]....
        /*060c*/ 	.word	0x00006b80
        /*0610*/ 	.word	0x00000000
        /*0614*/ 	.word	0x00000000
        /*0618*/ 	.short	0x0101
        /*061a*/ 	.byte	0xff
	.zero		1


	//   ....[82]....
        /*061c*/ 	.word	0x00006b90
        /*0620*/ 	.word	0x00000003
        /*0624*/ 	.word	0x00000040
        /*0628*/ 	.short	0x010a
        /*062a*/ 	.byte	0xff
	.zero		1


	//   ....[83]....
        /*062c*/ 	.word	0x00006c70
        /*0630*/ 	.word	0x00000003
        /*0634*/ 	.word	0x00000040
        /*0638*/ 	.short	0x010a
        /*063a*/ 	.byte	0xff
	.zero		1


	//   ....[84]....
        /*063c*/ 	.word	0x00007fc0
        /*0640*/ 	.word	0x00000000
        /*0644*/ 	.word	0x00000000
        /*0648*/ 	.short	0x0101
        /*064a*/ 	.byte	0xff
	.zero		1


	//   ....[85]....
        /*064c*/ 	.word	0x00007fd0
        /*0650*/ 	.word	0x00000004
        /*0654*/ 	.word	0x00000040
        /*0658*/ 	.short	0x010a
        /*065a*/ 	.byte	0xff
	.zero		1


	//   ....[86]....
        /*065c*/ 	.word	0x000080b0
        /*0660*/ 	.word	0x00000004
        /*0664*/ 	.word	0x00000040
        /*0668*/ 	.short	0x010a
        /*066a*/ 	.byte	0xff
	.zero		1


	//   ....[87]....
        /*066c*/ 	.word	0x00008490
        /*0670*/ 	.word	0x000000ff
        /*0674*/ 	.word	0x00000000
        /*0678*/ 	.short	0x0101
        /*067a*/ 	.byte	0x05
	.zero		1


	//   ....[88]....
        /*067c*/ 	.word	0x00009440
        /*0680*/ 	.word	0x00000000
        /*0684*/ 	.word	0x00000000
        /*0688*/ 	.short	0x0101
        /*068a*/ 	.byte	0xff
	.zero		1


	//   ....[89]....
        /*068c*/ 	.word	0x000096b0
        /*0690*/ 	.word	0x000000ff
        /*0694*/ 	.word	0x00000000
        /*0698*/ 	.short	0x0101
        /*069a*/ 	.byte	0x04
	.zero		1


	//   ....[90]....
        /*069c*/ 	.word	0x000096d0
        /*06a0*/ 	.word	0x00000003
        /*06a4*/ 	.word	0x000000d0
        /*06a8*/ 	.short	0x010a
        /*06aa*/ 	.byte	0xff
	.zero		1


	//   ....[91]....
        /*06ac*/ 	.word	0x00009730
        /*06b0*/ 	.word	0x00000002
        /*06b4*/ 	.word	0x00000020
        /*06b8*/ 	.short	0x010a
        /*06ba*/ 	.byte	0xff
	.zero		1


	//   ....[92]....
        /*06bc*/ 	.word	0x00009790
        /*06c0*/ 	.word	0x00000002
        /*06c4*/ 	.word	0x00000020
        /*06c8*/ 	.short	0x010a
        /*06ca*/ 	.byte	0xff
	.zero		1


	//   ....[93]....
        /*06cc*/ 	.word	0x000097e0
        /*06d0*/ 	.word	0x00000002
        /*06d4*/ 	.word	0x00000080
        /*06d8*/ 	.short	0x010a
        /*06da*/ 	.byte	0xff
	.zero		1


	//   ....[94]....
        /*06dc*/ 	.word	0x00009840
        /*06e0*/ 	.word	0x00000000
        /*06e4*/ 	.word	0x00000000
        /*06e8*/ 	.short	0x010a
        /*06ea*/ 	.byte	0xff
	.zero		1


	//   ....[95]....
        /*06ec*/ 	.word	0x000098a0
        /*06f0*/ 	.word	0x00000000
        /*06f4*/ 	.word	0x00000000
        /*06f8*/ 	.short	0x010a
        /*06fa*/ 	.byte	0xff
	.zero		1


	//   ....[96]....
        /*06fc*/ 	.word	0x00009900
        /*0700*/ 	.word	0x00000000
        /*0704*/ 	.word	0x00000000
        /*0708*/ 	.short	0x010a
        /*070a*/ 	.byte	0xff
	.zero		1


	//   ....[97]....
        /*070c*/ 	.word	0x00009950
        /*0710*/ 	.word	0x00000000
        /*0714*/ 	.word	0x000000c0
        /*0718*/ 	.short	0x010a
        /*071a*/ 	.byte	0xff
	.zero		1


	//   ....[98]....
        /*071c*/ 	.word	0x000099b0
        /*0720*/ 	.word	0x00000000
        /*0724*/ 	.word	0x00000090
        /*0728*/ 	.short	0x010a
        /*072a*/ 	.byte	0xff
	.zero		1


	//   ....[99]....
        /*072c*/ 	.word	0x00009a00
        /*0730*/ 	.word	0x00000000
        /*0734*/ 	.word	0x00000080
        /*0738*/ 	.short	0x010a
        /*073a*/ 	.byte	0xff
	.zero		1


	//   ....[100]....
        /*073c*/ 	.word	0x00009a60
        /*0740*/ 	.word	0x00000000
        /*0744*/ 	.word	0x00000090
        /*0748*/ 	.short	0x010a
        /*074a*/ 	.byte	0xff
	.zero		1


	//   ....[101]....
        /*074c*/ 	.word	0x00009ab0
        /*0750*/ 	.word	0x00000000
        /*0754*/ 	.word	0x00000080
        /*0758*/ 	.short	0x010a
        /*075a*/ 	.byte	0xff
	.zero		1


	//   ....[102]....
        /*075c*/ 	.word	0x00009b10
        /*0760*/ 	.word	0x00000003
        /*0764*/ 	.word	0x000000b0
        /*0768*/ 	.short	0x010a
        /*076a*/ 	.byte	0xff
	.zero		1


	//   ....[103]....
        /*076c*/ 	.word	0x00009b70
        /*0770*/ 	.word	0x00000000
        /*0774*/ 	.word	0x00000000
        /*0778*/ 	.short	0x010a
        /*077a*/ 	.byte	0xff
	.zero		1


	//   ....[104]....
        /*077c*/ 	.word	0x00009bd0
        /*0780*/ 	.word	0x00000000
        /*0784*/ 	.word	0x00000000
        /*0788*/ 	.short	0x010a
        /*078a*/ 	.byte	0xff
	.zero		1


	//   ....[105]....
        /*078c*/ 	.word	0x00009c30
        /*0790*/ 	.word	0x00000000
        /*0794*/ 	.word	0x00000000
        /*0798*/ 	.short	0x010a
        /*079a*/ 	.byte	0xff
	.zero		1


	//   ....[106]....
        /*079c*/ 	.word	0x00009c80
        /*07a0*/ 	.word	0x00000000
        /*07a4*/ 	.word	0x00000080
        /*07a8*/ 	.short	0x010a
        /*07aa*/ 	.byte	0xff
	.zero		1


	//   ....[107]....
        /*07ac*/ 	.word	0x00009ce0
        /*07b0*/ 	.word	0x00000000
        /*07b4*/ 	.word	0x00000078
        /*07b8*/ 	.short	0x010a
        /*07ba*/ 	.byte	0xff
	.zero		1


	//   ....[108]....
        /*07bc*/ 	.word	0x00009d40
        /*07c0*/ 	.word	0x00000003
        /*07c4*/ 	.word	0x00000058
        /*07c8*/ 	.short	0x010a
        /*07ca*/ 	.byte	0xff
	.zero		1


	//   ....[109]....
        /*07cc*/ 	.word	0x00009da0
        /*07d0*/ 	.word	0x00000003
        /*07d4*/ 	.word	0x00000060
        /*07d8*/ 	.short	0x010a
        /*07da*/ 	.byte	0xff
	.zero		1


	//   ....[110]....
        /*07dc*/ 	.word	0x00009e00
        /*07e0*/ 	.word	0x00000003
        /*07e4*/ 	.word	0x00000068
        /*07e8*/ 	.short	0x010a
        /*07ea*/ 	.byte	0xff
	.zero		1


	//   ....[111]....
        /*07ec*/ 	.word	0x00009e60
        /*07f0*/ 	.word	0x00000000
        /*07f4*/ 	.word	0x00000058
        /*07f8*/ 	.short	0x010a
        /*07fa*/ 	.byte	0xff
	.zero		1


	//   ....[112]....
        /*07fc*/ 	.word	0x00009ec0
        /*0800*/ 	.word	0x00000000
        /*0804*/ 	.word	0x00000060
        /*0808*/ 	.short	0x010a
        /*080a*/ 	.byte	0xff
	.zero		1


	//   ....[113]....
        /*080c*/ 	.word	0x00009f10
        /*0810*/ 	.word	0x00000000
        /*0814*/ 	.word	0x00000080
        /*0818*/ 	.short	0x010a
        /*081a*/ 	.byte	0xff
	.zero		1


	//   ....[114]....
        /*081c*/ 	.word	0x00009f70
        /*0820*/ 	.word	0x00000000
        /*0824*/ 	.word	0x00000040
        /*0828*/ 	.short	0x010a
        /*082a*/ 	.byte	0xff
	.zero		1


	//   ....[115]....
        /*082c*/ 	.word	0x00009fc0
        /*0830*/ 	.word	0x0000006c
        /*0834*/ 	.word	0x000000a0
        /*0838*/ 	.short	0x010a
        /*083a*/ 	.byte	0xff
	.zero		1


	//   ....[116]....
        /*083c*/ 	.word	0x0000a010
        /*0840*/ 	.word	0x00000003
        /*0844*/ 	.word	0x00000040
        /*0848*/ 	.short	0x010a
        /*084a*/ 	.byte	0xff
	.zero		1


	//   ....[117]....
        /*084c*/ 	.word	0x0000a060
        /*0850*/ 	.word	0x00000004
        /*0854*/ 	.word	0x00000040
        /*0858*/ 	.short	0x010a
        /*085a*/ 	.byte	0xff
	.zero		1


	//----- nvinfo : EIATTR_NUM_MBARRIERS
	.align		4
.L_47:
        /*085c*/ 	.byte	0x03, 0x38
        /*085e*/ 	.short	0x001c


	//----- nvinfo : EIATTR_EXIT_INSTR_OFFSETS
	.align		4
        /*0860*/ 	.byte	0x04, 0x1c
        /*0862*/ 	.short	(.L_49 - .L_48)


	//   ....[0]....
.L_48:
        /*0864*/ 	.word	0x000024b0


	//   ....[1]....
        /*0868*/ 	.word	0x000029a0


	//   ....[2]....
        /*086c*/ 	.word	0x00002a00


	//   ....[3]....
        /*0870*/ 	.word	0x000037e0


	//   ....[4]....
        /*0874*/ 	.word	0x000046a0


	//   ....[5]....
        /*0878*/ 	.word	0x000046e0


	//   ....[6]....
        /*087c*/ 	.word	0x000095a0


	//   ....[7]....
        /*0880*/ 	.word	0x00009620


	//   ....[8]....
        /*0884*/ 	.word	0x00009650


	//   ....[9]....
        /*0888*/ 	.word	0x000096c0


	//----- nvinfo : EIATTR_MAX_THREADS
	.align		4
.L_49:
        /*088c*/ 	.byte	0x04, 0x05
        /*088e*/ 	.short	(.L_51 - .L_50)
.L_50:
        /*0890*/ 	.word	0x00000100
        /*0894*/ 	.word	0x00000001
        /*0898*/ 	.word	0x00000001


	//----- nvinfo : EIATTR_CRS_STACK_SIZE
	.align		4
.L_51:
        /*089c*/ 	.byte	0x04, 0x1e
        /*089e*/ 	.short	(.L_53 - .L_52)
.L_52:
        /*08a0*/ 	.word	0x00000000


	//----- nvinfo : EIATTR_CBANK_PARAM_SIZE
	.align		4
.L_53:
        /*08a4*/ 	.byte	0x03, 0x19
        /*08a6*/ 	.short	0x0800


	//----- nvinfo : EIATTR_PARAM_CBANK
	.align		4
        /*08a8*/ 	.byte	0x04, 0x0a
        /*08aa*/ 	.short	(.L_55 - .L_54)
	.align		4
.L_54:
        /*08ac*/ 	.word	index@(.nv.constant0._ZN7cutlass13device_kernelINS_4gemm6kernel13GemmUniversalIN4cute5tupleIJiiiiEEENS1_10collective13CollectiveMmaINS1_35MainloopSm100TmaUmmaWarpSpecializedILi4ELi2ELi2ENS5_IJNS4_1CILi1EEESB_SB_EEEEENS5_IJNSA_ILi128EEENSA_ILi192EEENSA_ILi64EEEEEENS_10bfloat16_tENS5_IJlSB_lEEESI_SJ_NS4_8TiledMMAINS4_8MMA_AtomIJNS4_20SM100_MMA_F16BF16_SSISI_SI_fLi128ELi192ELNS4_4UMMA5MajorE0ELSO_0ELNSN_7ScaleInE0ELSP_0EEEEEENS4_6LayoutISC_NS5_IJNSA_ILi0EEEST_ST_EEEEENS5_IJNS4_10UnderscoreESW_SW_EEEEENS4_13SM90_TMA_LOADENS4_14ComposedLayoutINS4_7SwizzleILi3ELi4ELi3EEENS4_18smem_ptr_flag_bitsILi16EEENSS_INS5_IJNSA_ILi8EEESG_EEENS5_IJSG_SB_EEEEEEEvNS4_8identityESZ_S19_vS1A_EENS_8epilogue10collective18CollectiveEpilogueINS1C_23Sm100TmaWarpSpecializedILi3ELi2ELi64ELb1ELb0EEEJSH_NS5_IJNSS_ISE_SB_EENSS_ISG_SB_EEEEESI_SJ_SI_SJ_NS1C_6fusion15FusionCallbacksIS1G_NS1K_17LinearCombinationISI_fSI_fLNS_15FloatRoundStyleE2EEESH_S1J_JEEENS4_5SM1004TMEM4LOAD26SM100_TMEM_LOAD_32dp32b64xESZ_S19_NS4_39AutoVectorizingCopyWithAssumedAlignmentILi128EEENS4_14SM90_TMA_STOREES19_S1V_S1V_EEEvvEEEEvNT_6ParamsE)
        /*08b0*/ 	.short	0x0380
        /*08b2*/ 	.short	0x0800


	//----- nvinfo : EIATTR_SW_WAR
	.align		4
.L_55:
        /*08b4*/ 	.byte	0x04, 0x36
        /*08b6*/ 	.short	(.L_57 - .L_56)
.L_56:
        /*08b8*/ 	.word	0x00000008
.L_57:


//--------------------- .nv.callgraph             --------------------------
	.section	.nv.callgraph,"",@"SHT_CUDA_CALLGRAPH"
	.align	4
	.sectionentsize	8
	.align		4
        /*0000*/ 	.word	0x00000000
	.align		4
        /*0004*/ 	.word	0xffffffff
	.align		4
        /*0008*/ 	.word	index@(_ZN7cutlass13device_kernelINS_4gemm6kernel13GemmUniversalIN4cute5tupleIJiiiiEEENS1_10collective13CollectiveMmaINS1_35MainloopSm100TmaUmmaWarpSpecializedILi4ELi2ELi2ENS5_IJNS4_1CILi1EEESB_SB_EEEEENS5_IJNSA_ILi128EEENSA_ILi192EEENSA_ILi64EEEEEENS_10bfloat16_tENS5_IJlSB_lEEESI_SJ_NS4_8TiledMMAINS4_8MMA_AtomIJNS4_20SM100_MMA_F16BF16_SSISI_SI_fLi128ELi192ELNS4_4UMMA5MajorE0ELSO_0ELNSN_7ScaleInE0ELSP_0EEEEEENS4_6LayoutISC_NS5_IJNSA_ILi0EEEST_ST_EEEEENS5_IJNS4_10UnderscoreESW_SW_EEEEENS4_13SM90_TMA_LOADENS4_14ComposedLayoutINS4_7SwizzleILi3ELi4ELi3EEENS4_18smem_ptr_flag_bitsILi16EEENSS_INS5_IJNSA_ILi8EEESG_EEENS5_IJSG_SB_EEEEEEEvNS4_8identityESZ_S19_vS1A_EENS_8epilogue10collective18CollectiveEpilogueINS1C_23Sm100TmaWarpSpecializedILi3ELi2ELi64ELb1ELb0EEEJSH_NS5_IJNSS_ISE_SB_EENSS_ISG_SB_EEEEESI_SJ_SI_SJ_NS1C_6fusion15FusionCallbacksIS1G_NS1K_17LinearCombinationISI_fSI_fLNS_15FloatRoundStyleE2EEESH_S1J_JEEENS4_5SM1004TMEM4LOAD26SM100_TMEM_LOAD_32dp32b64xESZ_S19_NS4_39AutoVectorizingCopyWithAssumedAlignmentILi128EEENS4_14SM90_TMA_STOREES19_S1V_S1V_EEEvvEEEEvNT_6ParamsE)
	.align		4
        /*000c*/ 	.word	index@(__assertfail)
	.align		4
        /*0010*/ 	.word	0x00000000
	.align		4
        /*0014*/ 	.word	0xfffffffe
	.align		4
        /*0018*/ 	.word	0x00000000
	.align		4
        /*001c*/ 	.word	0xfffffffd
	.align		4
        /*0020*/ 	.word	0x00000000
	.align		4
        /*0024*/ 	.word	0xfffffffc


//--------------------- .nv.constant4             --------------------------
	.section	.nv.constant4,"a",@progbits
	.align	8
	.align		8
.nv.constant4:
        /*0000*/ 	.dword	__assertfail
	.align		8
        /*0008*/ 	.dword	__unnamed_1
	.align		8
        /*0010*/ 	.dword	__unnamed_2
	.align		8
        /*0018*/ 	.dword	_ZN39_INTERNAL_7d88f4ec_4_k_cu_f2dfb45b_53914cuda3std3__45__cpo5beginE
	.align		8
        /*0020*/ 	.dword	_ZN39_INTERNAL_7d88f4ec_4_k_cu_f2dfb45b_53914cuda3std3__45__cpo3endE
	.align		8
        /*0028*/ 	.dword	_ZN39_INTERNAL_7d88f4ec_4_k_cu_f2dfb45b_53914cuda3std3__45__cpo6cbeginE
	.align		8
        /*0030*/ 	.dword	_ZN39_INTERNAL_7d88f4ec_4_k_cu_f2dfb45b_53914cuda3std3__45__cpo4cendE
	.align		8
        /*0038*/ 	.dword	_ZN39_INTERNAL_7d88f4ec_4_k_cu_f2dfb45b_53914cuda3std3__441_GLOBAL__N__7d88f4ec_4_k_cu_f2dfb45b_53916ignoreE
	.align		8
        /*0040*/ 	.dword	_ZN39_INTERNAL_7d88f4ec_4_k_cu_f2dfb45b_53914cuda3std3__419piecewise_constructE
	.align		8
        /*0048*/ 	.dword	_ZN39_INTERNAL_7d88f4ec_4_k_cu_f2dfb45b_53914cuda3std3__48in_placeE
	.align		8
        /*0050*/ 	.dword	_ZN39_INTERNAL_7d88f4ec_4_k_cu_f2dfb45b_53914cuda3std6ranges3__45__cpo4swapE
	.align		8
        /*0058*/ 	.dword	_ZN39_INTERNAL_7d88f4ec_4_k_cu_f2dfb45b_53914cuda3std6ranges3__45__cpo9iter_moveE
	.align		8
        /*0060*/ 	.dword	_ZN39_INTERNAL_7d88f4ec_4_k_cu_f2dfb45b_53914cute7productE
	.align		8
        /*0068*/ 	.dword	_ZN39_INTERNAL_7d88f4ec_4_k_cu_f2dfb45b_53914cute1_E
	.align		8
        /*0070*/ 	.dword	$str$25
	.align		8
        /*0078*/ 	.dword	$str$26
	.align		8
        /*0080*/ 	.dword	$str$27
	.align		8
        /*0088*/ 	.dword	$str$28


//--------------------- .text._ZN7cutlass13device_kernelINS_4gemm6kernel13GemmUniversalIN4cute5tupleIJiiiiEEENS1_10collective13CollectiveMmaINS1_35MainloopSm100TmaUmmaWarpSpecializedILi4ELi2ELi2ENS5_IJNS4_1CILi1EEESB_SB_EEEEENS5_IJNSA_ILi128EEENSA_ILi192EEENSA_ILi64EEEEEENS_10bfloat16_tENS5_IJlSB_lEEESI_SJ_NS4_8TiledMMAINS4_8MMA_AtomIJNS4_20SM100_MMA_F16BF16_SSISI_SI_fLi128ELi192ELNS4_4UMMA5MajorE0ELSO_0ELNSN_7ScaleInE0ELSP_0EEEEEENS4_6LayoutISC_NS5_IJNSA_ILi0EEEST_ST_EEEEENS5_IJNS4_10UnderscoreESW_SW_EEEEENS4_13SM90_TMA_LOADENS4_14ComposedLayoutINS4_7SwizzleILi3ELi4ELi3EEENS4_18smem_ptr_flag_bitsILi16EEENSS_INS5_IJNSA_ILi8EEESG_EEENS5_IJSG_SB_EEEEEEEvNS4_8identityESZ_S19_vS1A_EENS_8epilogue10collective18CollectiveEpilogueINS1C_23Sm100TmaWarpSpecializedILi3ELi2ELi64ELb1ELb0EEEJSH_NS5_IJNSS_ISE_SB_EENSS_ISG_SB_EEEEESI_SJ_SI_SJ_NS1C_6fusion15FusionCallbacksIS1G_NS1K_17LinearCombinationISI_fSI_fLNS_15FloatRoundStyleE2EEESH_S1J_JEEENS4_5SM1004TMEM4LOAD26SM100_TMEM_LOAD_32dp32b64xESZ_S19_NS4_39AutoVectorizingCopyWithAssumedAlignmentILi128EEENS4_14SM90_TMA_STOREES19_S1V_S1V_EEEvvEEEEvNT_6ParamsE --------------------------
	.section	.text._ZN7cutlass13device_kernelINS_4gemm6kernel13GemmUniversalIN4cute5tupleIJiiiiEEENS1_10collective13CollectiveMmaINS1_35MainloopSm100TmaUmmaWarpSpecializedILi4ELi2ELi2ENS5_IJNS4_1CILi1EEESB_SB_EEEEENS5_IJNSA_ILi128EEENSA_ILi192EEENSA_ILi64EEEEEENS_10bfloat16_tENS5_IJlSB_lEEESI_SJ_NS4_8TiledMMAINS4_8MMA_AtomIJNS4_20SM100_MMA_F16BF16_SSISI_SI_fLi128ELi192ELNS4_4UMMA5MajorE0ELSO_0ELNSN_7ScaleInE0ELSP_0EEEEEENS4_6LayoutISC_NS5_IJNSA_ILi0EEEST_ST_EEEEENS5_IJNS4_10UnderscoreESW_SW_EEEEENS4_13SM90_TMA_LOADENS4_14ComposedLayoutINS4_7SwizzleILi3ELi4ELi3EEENS4_18smem_ptr_flag_bitsILi16EEENSS_INS5_IJNSA_ILi8EEESG_EEENS5_IJSG_SB_EEEEEEEvNS4_8identityESZ_S19_vS1A_EENS_8epilogue10collective18CollectiveEpilogueINS1C_23Sm100TmaWarpSpecializedILi3ELi2ELi64ELb1ELb0EEEJSH_NS5_IJNSS_ISE_SB_EENSS_ISG_SB_EEEEESI_SJ_SI_SJ_NS1C_6fusion15FusionCallbacksIS1G_NS1K_17LinearCombinationISI_fSI_fLNS_15FloatRoundStyleE2EEESH_S1J_JEEENS4_5SM1004TMEM4LOAD26SM100_TMEM_LOAD_32dp32b64xESZ_S19_NS4_39AutoVectorizingCopyWithAssumedAlignmentILi128EEENS4_14SM90_TMA_STOREES19_S1V_S1V_EEEvvEEEEvNT_6ParamsE,"ax",@progbits
	.align	128
.text._ZN7cutlass13device_kernelINS_4gemm6kernel13GemmUniversalIN4cute5tupleIJiiiiEEENS1_10collective13CollectiveMmaINS1_35MainloopSm100TmaUmmaWarpSpecializedILi4ELi2ELi2ENS5_IJNS4_1CILi1EEESB_SB_EEEEENS5_IJNSA_ILi128EEENSA_ILi192EEENSA_ILi64EEEEEENS_10bfloat16_tENS5_IJlSB_lEEESI_SJ_NS4_8TiledMMAINS4_8MMA_AtomIJNS4_20SM100_MMA_F16BF16_SSISI_SI_fLi128ELi192ELNS4_4UMMA5MajorE0ELSO_0ELNSN_7ScaleInE0ELSP_0EEEEEENS4_6LayoutISC_NS5_IJNSA_ILi0EEEST_ST_EEEEENS5_IJNS4_10UnderscoreESW_SW_EEEEENS4_13SM90_TMA_LOADENS4_14ComposedLayoutINS4_7SwizzleILi3ELi4ELi3EEENS4_18smem_ptr_flag_bitsILi16EEENSS_INS5_IJNSA_ILi8EEESG_EEENS5_IJSG_SB_EEEEEEEvNS4_8identityESZ_S19_vS1A_EENS_8epilogue10collective18CollectiveEpilogueINS1C_23Sm100TmaWarpSpecializedILi3ELi2ELi64ELb1ELb0EEEJSH_NS5_IJNSS_ISE_SB_EENSS_ISG_SB_EEEEESI_SJ_SI_SJ_NS1C_6fusion15FusionCallbacksIS1G_NS1K_17LinearCombinationISI_fSI_fLNS_15FloatRoundStyleE2EEESH_S1J_JEEENS4_5SM1004TMEM4LOAD26SM100_TMEM_LOAD_32dp32b64xESZ_S19_NS4_39AutoVectorizingCopyWithAssumedAlignmentILi128EEENS4_14SM90_TMA_STOREES19_S1V_S1V_EEEvvEEEEvNT_6ParamsE:
        .type           _ZN7cutlass13device_kernelINS_4gemm6kernel13GemmUniversalIN4cute5tupleIJiiiiEEENS1_10collective13CollectiveMmaINS1_35MainloopSm100TmaUmmaWarpSpecializedILi4ELi2ELi2ENS5_IJNS4_1CILi1EEESB_SB_EEEEENS5_IJNSA_ILi128EEENSA_ILi192EEENSA_ILi64EEEEEENS_10bfloat16_tENS5_IJlSB_lEEESI_SJ_NS4_8TiledMMAINS4_8MMA_AtomIJNS4_20SM100_MMA_F16BF16_SSISI_SI_fLi128ELi192ELNS4_4UMMA5MajorE0ELSO_0ELNSN_7ScaleInE0ELSP_0EEEEEENS4_6LayoutISC_NS5_IJNSA_ILi0EEEST_ST_EEEEENS5_IJNS4_10UnderscoreESW_SW_EEEEENS4_13SM90_TMA_LOADENS4_14ComposedLayoutINS4_7SwizzleILi3ELi4ELi3EEENS4_18smem_ptr_flag_bitsILi16EEENSS_INS5_IJNSA_ILi8EEESG_EEENS5_IJSG_SB_EEEEEEEvNS4_8identityESZ_S19_vS1A_EENS_8epilogue10collective18CollectiveEpilogueINS1C_23Sm100TmaWarpSpecializedILi3ELi2ELi64ELb1ELb0EEEJSH_NS5_IJNSS_ISE_SB_EENSS_ISG_SB_EEEEESI_SJ_SI_SJ_NS1C_6fusion15FusionCallbacksIS1G_NS1K_17LinearCombinationISI_fSI_fLNS_15FloatRoundStyleE2EEESH_S1J_JEEENS4_5SM1004TMEM4LOAD26SM100_TMEM_LOAD_32dp32b64xESZ_S19_NS4_39AutoVectorizingCopyWithAssumedAlignmentILi128EEENS4_14SM90_TMA_STOREES19_S1V_S1V_EEEvvEEEEvNT_6ParamsE,@function
        .size           _ZN7cutlass13device_kernelINS_4gemm6kernel13GemmUniversalIN4cute5tupleIJiiiiEEENS1_10collective13CollectiveMmaINS1_35MainloopSm100TmaUmmaWarpSpecializedILi4ELi2ELi2ENS5_IJNS4_1CILi1EEESB_SB_EEEEENS5_IJNSA_ILi128EEENSA_ILi192EEENSA_ILi64EEEEEENS_10bfloat16_tENS5_IJlSB_lEEESI_SJ_NS4_8TiledMMAINS4_8MMA_AtomIJNS4_20SM100_MMA_F16BF16_SSISI_SI_fLi128ELi192ELNS4_4UMMA5MajorE0ELSO_0ELNSN_7ScaleInE0ELSP_0EEEEEENS4_6LayoutISC_NS5_IJNSA_ILi0EEEST_ST_EEEEENS5_IJNS4_10UnderscoreESW_SW_EEEEENS4_13SM90_TMA_LOADENS4_14ComposedLayoutINS4_7SwizzleILi3ELi4ELi3EEENS4_18smem_ptr_flag_bitsILi16EEENSS_INS5_IJNSA_ILi8EEESG_EEENS5_IJSG_SB_EEEEEEEvNS4_8identityESZ_S19_vS1A_EENS_8epilogue10collective18CollectiveEpilogueINS1C_23Sm100TmaWarpSpecializedILi3ELi2ELi64ELb1ELb0EEEJSH_NS5_IJNSS_ISE_SB_EENSS_ISG_SB_EEEEESI_SJ_SI_SJ_NS1C_6fusion15FusionCallbacksIS1G_NS1K_17LinearCombinationISI_fSI_fLNS_15FloatRoundStyleE2EEESH_S1J_JEEENS4_5SM1004TMEM4LOAD26SM100_TMEM_LOAD_32dp32b64xESZ_S19_NS4_39AutoVectorizingCopyWithAssumedAlignmentILi128EEENS4_14SM90_TMA_STOREES19_S1V_S1V_EEEvvEEEEvNT_6ParamsE,(.L_x_157 - _ZN7cutlass13device_kernelINS_4gemm6kernel13GemmUniversalIN4cute5tupleIJiiiiEEENS1_10collective13CollectiveMmaINS1_35MainloopSm100TmaUmmaWarpSpecializedILi4ELi2ELi2ENS5_IJNS4_1CILi1EEESB_SB_EEEEENS5_IJNSA_ILi128EEENSA_ILi192EEENSA_ILi64EEEEEENS_10bfloat16_tENS5_IJlSB_lEEESI_SJ_NS4_8TiledMMAINS4_8MMA_AtomIJNS4_20SM100_MMA_F16BF16_SSISI_SI_fLi128ELi192ELNS4_4UMMA5MajorE0ELSO_0ELNSN_7ScaleInE0ELSP_0EEEEEENS4_6LayoutISC_NS5_IJNSA_ILi0EEEST_ST_EEEEENS5_IJNS4_10UnderscoreESW_SW_EEEEENS4_13SM90_TMA_LOADENS4_14ComposedLayoutINS4_7SwizzleILi3ELi4ELi3EEENS4_18smem_ptr_flag_bitsILi16EEENSS_INS5_IJNSA_ILi8EEESG_EEENS5_IJSG_SB_EEEEEEEvNS4_8identityESZ_S19_vS1A_EENS_8epilogue10collective18CollectiveEpilogueINS1C_23Sm100TmaWarpSpecializedILi3ELi2ELi64ELb1ELb0EEEJSH_NS5_IJNSS_ISE_SB_EENSS_ISG_SB_EEEEESI_SJ_SI_SJ_NS1C_6fusion15FusionCallbacksIS1G_NS1K_17LinearCombinationISI_fSI_fLNS_15FloatRoundStyleE2EEESH_S1J_JEEENS4_5SM1004TMEM4LOAD26SM100_TMEM_LOAD_32dp32b64xESZ_S19_NS4_39AutoVectorizingCopyWithAssumedAlignmentILi128EEENS4_14SM90_TMA_STOREES19_S1V_S1V_EEEvvEEEEvNT_6ParamsE)
        .other          _ZN7cutlass13device_kernelINS_4gemm6kernel13GemmUniversalIN4cute5tupleIJiiiiEEENS1_10collective13CollectiveMmaINS1_35MainloopSm100TmaUmmaWarpSpecializedILi4ELi2ELi2ENS5_IJNS4_1CILi1EEESB_SB_EEEEENS5_IJNSA_ILi128EEENSA_ILi192EEENSA_ILi64EEEEEENS_10bfloat16_tENS5_IJlSB_lEEESI_SJ_NS4_8TiledMMAINS4_8MMA_AtomIJNS4_20SM100_MMA_F16BF16_SSISI_SI_fLi128ELi192ELNS4_4UMMA5MajorE0ELSO_0ELNSN_7ScaleInE0ELSP_0EEEEEENS4_6LayoutISC_NS5_IJNSA_ILi0EEEST_ST_EEEEENS5_IJNS4_10UnderscoreESW_SW_EEEEENS4_13SM90_TMA_LOADENS4_14ComposedLayoutINS4_7SwizzleILi3ELi4ELi3EEENS4_18smem_ptr_flag_bitsILi16EEENSS_INS5_IJNSA_ILi8EEESG_EEENS5_IJSG_SB_EEEEEEEvNS4_8identityESZ_S19_vS1A_EENS_8epilogue10collective18CollectiveEpilogueINS1C_23Sm100TmaWarpSpecializedILi3ELi2ELi64ELb1ELb0EEEJSH_NS5_IJNSS_ISE_SB_EENSS_ISG_SB_EEEEESI_SJ_SI_SJ_NS1C_6fusion15FusionCallbacksIS1G_NS1K_17LinearCombinationISI_fSI_fLNS_15FloatRoundStyleE2EEESH_S1J_JEEENS4_5SM1004TMEM4LOAD26SM100_TMEM_LOAD_32dp32b64xESZ_S19_NS4_39AutoVectorizingCopyWithAssumedAlignmentILi128EEENS4_14SM90_TMA_STOREES19_S1V_S1V_EEEvvEEEEvNT_6ParamsE,@"STO_CUDA_ENTRY STV_DEFAULT"
_ZN7cutlass13device_kernelINS_4gemm6kernel13GemmUniversalIN4cute5tupleIJiiiiEEENS1_10collective13CollectiveMmaINS1_35MainloopSm100TmaUmmaWarpSpecializedILi4ELi2ELi2ENS5_IJNS4_1CILi1EEESB_SB_EEEEENS5_IJNSA_ILi128EEENSA_ILi192EEENSA_ILi64EEEEEENS_10bfloat16_tENS5_IJlSB_lEEESI_SJ_NS4_8TiledMMAINS4_8MMA_AtomIJNS4_20SM100_MMA_F16BF16_SSISI_SI_fLi128ELi192ELNS4_4UMMA5MajorE0ELSO_0ELNSN_7ScaleInE0ELSP_0EEEEEENS4_6LayoutISC_NS5_IJNSA_ILi0EEEST_ST_EEEEENS5_IJNS4_10UnderscoreESW_SW_EEEEENS4_13SM90_TMA_LOADENS4_14ComposedLayoutINS4_7SwizzleILi3ELi4ELi3EEENS4_18smem_ptr_flag_bitsILi16EEENSS_INS5_IJNSA_ILi8EEESG_EEENS5_IJSG_SB_EEEEEEEvNS4_8identityESZ_S19_vS1A_EENS_8epilogue10collective18CollectiveEpilogueINS1C_23Sm100TmaWarpSpecializedILi3ELi2ELi64ELb1ELb0EEEJSH_NS5_IJNSS_ISE_SB_EENSS_ISG_SB_EEEEESI_SJ_SI_SJ_NS1C_6fusion15FusionCallbacksIS1G_NS1K_17LinearCombinationISI_fSI_fLNS_15FloatRoundStyleE2EEESH_S1J_JEEENS4_5SM1004TMEM4LOAD26SM100_TMEM_LOAD_32dp32b64xESZ_S19_NS4_39AutoVectorizingCopyWithAssumedAlignmentILi128EEENS4_14SM90_TMA_STOREES19_S1V_S1V_EEEvvEEEEvNT_6ParamsE:
[----:B------:R-:W1:Y:S01]  /*0000*/  LDC R1, c[0x0][0x37c] ;  /* 0x0000df00ff017b82 */ /* 0x000e620000000800 */
[----:B------:R-:W2:Y:S01]  /*0010*/  S2R R170, SR_TID.X ;  /* 0x0000000000aa7919 */ /* 0x000ea20000002100 */
[----:B------:R-:W3:Y:S01]  /*0020*/  LDCU.64 UR4, c[0x0][0x890] ;  /* 0x00011200ff0477ac */ /* 0x000ee20008000a00 */
[----:B------:R-:W-:Y:S02]  /*0030*/  PRMT R155, RZ, 0x7610, R155 ;  /* 0x00007610ff9b7816 */ /* 0x000fe4000000009b */
[----:B------:R-:W-:Y:S01]  /*0040*/  ELECT P5, URZ, PT ;  /* 0x0000000000ff782f */ /* 0x000fe200038a0000 */
[----:B------:R-:W4:Y:S01]  /*0050*/  LDCU.64 UR46, c[0x0][0x358] ;  /* 0x00006b00ff2e77ac */ /* 0x000f220008000a00 */
[----:B---3--:R-:W-:-:S04]  /*0060*/  UISETP.NE.U32.AND UP0, UPT, UR4, URZ, UPT ;  /* 0x000000ff0400728c */ /* 0x008fc8000bf05070 */
[----:B------:R-:W-:Y:S01]  /*0070*/  UISETP.NE.AND.EX UP0, UPT, UR5, URZ, UPT, UP0 ;  /* 0x000000ff0500728c */ /* 0x000fe2000bf05300 */
[----:B--2---:R-:W-:-:S05]  /*0080*/  SHF.R.U32.HI R162, RZ, 0x5, R170 ;  /* 0x00000005ffa27819 */ /* 0x004fca00000116aa */
[----:B------:R-:W2:Y:S02]  /*0090*/  SHFL.IDX PT, R0, R162, RZ, 0x1f ;  /* 0x00001fffa2007589 */ /* 0x000ea400000e0000 */
[----:B--2---:R-:W-:Y:S01]  /*00a0*/  R2UR UR8, R0 ;  /* 0x00000000000872ca */ /* 0x004fe200000e0000 */
[----:B-1--4-:R-:W-:-:S14]  /*00b0*/  BRA.U UP0, `(.L_x_0) ;  /* 0x00000001002c7547 */ /* 0x012fdc000b800000 */
[----:B------:R-:W1:Y:S02]  /*00c0*/  LDCU.64 UR6, c[0x0][0x888] ;  /* 0x00011100ff0677ac */ /* 0x000e640008000a00 */
[----:B-1----:R-:W-:-:S04]  /*00d0*/  UISETP.NE.U32.AND UP0, UPT, UR6, URZ, UPT ;  /* 0x000000ff0600728c */ /* 0x002fc8000bf05070 */
[----:B------:R-:W-:-:S09]  /*00e0*/  UISETP.NE.AND.EX UP0, UPT, UR7, URZ, UPT, UP0 ;  /* 0x000000ff0700728c */ /* 0x000fd2000bf05300 */
[----:B------:R-:W-:Y:S05]  /*00f0*/  BRA.U !UP0, `(.L_x_1) ;  /* 0x0000000108107547 */ /* 0x000fea000b800000 */
[----:B------:R-:W1:Y:S02]  /*0100*/  LDC.64 R2, c[0x0][0x888] ;  /* 0x00022200ff027b82 */ /* 0x000e640000000a00 */
[----:B-1----:R1:W5:Y:S01]  /*0110*/  LDG.E R81, desc[UR46][R2.64] ;  /* 0x0000002e02517981 */ /* 0x002362000c1e1900 */
[----:B------:R-:W-:Y:S01]  /*0120*/  HFMA2 R155, -RZ, RZ, 0, 5.9604644775390625e-08 ;  /* 0x00000001ff9b7431 */ /* 0x000fe200000001ff */
[----:B------:R-:W-:Y:S05]  /*0130*/  BRA `(.L_x_0) ;  /* 0x00000000000c7947 */ /* 0x000fea0003800000 */
.L_x_1:
[----:B------:R-:W1:Y:S01]  /*0140*/  LDCU UR6, c[0x0][0x880] ;  /* 0x00011000ff0677ac */ /* 0x000e620008000800 */
[----:B------:R-:W-:Y:S01]  /*0150*/  HFMA2 R155, -RZ, RZ, 0, 5.9604644775390625e-08 ;  /* 0x00000001ff9b7431 */ /* 0x000fe200000001ff */
[----:B-1----:R-:W-:-:S07]  /*0160*/  MOV R81, UR6 ;  /* 0x0000000600517c02 */ /* 0x002fce0008000f00 */
.L_x_0:
[----:B------:R-:W2:Y:S02]  /*0170*/  LDCU.64 UR6, c[0x0][0x8b0] ;  /* 0x00011600ff0677ac */ /* 0x000ea40008000a00 */
[----:B--2---:R-:W-:-:S04]  /*0180*/  UISETP.NE.U32.AND UP0, UPT, UR6, URZ, UPT ;  /* 0x000000ff0600728c */ /* 0x004fc8000bf05070 */
[----:B------:R-:W-:-:S09]  /*0190*/  UISETP.NE.AND.EX UP0, UPT, UR7, URZ, UPT, UP0 ;  /* 0x000000ff0700728c */ /* 0x000fd2000bf05300 */
[----:B------:R-:W-:Y:S05]  /*01a0*/  BRA.U UP0, `(.L_x_2) ;  /* 0x0000000100247547 */ /* 0x000fea000b800000 */
[----:B------:R-:W2:Y:S02]  /*01b0*/  LDCU.64 UR6, c[0x0][0x8a8] ;  /* 0x00011500ff0677ac */ /* 0x000ea40008000a00 */
[----:B--2---:R-:W-:-:S04]  /*01c0*/  UISETP.NE.U32.AND UP0, UPT, UR6, URZ, UPT ;  /* 0x000000ff0600728c */ /* 0x004fc8000bf05070 */
[----:B------:R-:W-:-:S09]  /*01d0*/  UISETP.NE.AND.EX UP0, UPT, UR7, URZ, UPT, UP0 ;  /* 0x000000ff0700728c */ /* 0x000fd2000bf05300 */
[----:B------:R-:W-:Y:S05]  /*01e0*/  BRA.U !UP0, `(.L_x_3) ;  /* 0x00000001080c7547 */ /* 0x000fea000b800000 */
[----:B------:R-:W2:Y:S02]  /*01f0*/  LDC.64 R76, c[0x0][0x8a8] ;  /* 0x00022a00ff4c7b82 */ /* 0x000ea40000000a00 */
[----:B--2---:R2:W5:Y:S01]  /*0200*/  LDG.E R76, desc[UR46][R76.64] ;  /* 0x0000002e4c4c7981 */ /* 0x004562000c1e1900 */
[----:B------:R-:W-:Y:S05]  /*0210*/  BRA `(.L_x_2) ;  /* 0x0000000000087947 */ /* 0x000fea0003800000 */
.L_x_3:
[----:B------:R-:W2:Y:S02]  /*0220*/  LDCU UR6, c[0x0][0x8a0] ;  /* 0x00011400ff0677ac */ /* 0x000ea40008000800 */
[----:B--2---:R-:W-:Y:S02]  /*0230*/  MOV R76, UR6 ;  /* 0x00000006004c7c02 */ /* 0x004fe40008000f00 */
.L_x_2:
[----:B------:R-:W-:Y:S01]  /*0240*/  IMAD.U32 R0, RZ, RZ, UR8 ;  /* 0x00000008ff007e24 */ /* 0x000fe2000f8e00ff */
[----:B------:R-:W-:Y:S04]  /*0250*/  BSSY.RECONVERGENT B0, `(.L_x_4) ;  /* 0x000000c000007945 */ /* 0x000fe80003800200 */
[C---:B------:R-:W-:Y:S02]  /*0260*/  ISETP.NE.OR P1, PT, R0.reuse, 0x1, !P5 ;  /* 0x000000010000780c */ /* 0x040fe40006f25670 */
[----:B------:R-:W-:-:S11]  /*0270*/  ISETP.NE.OR P0, PT, R0, 0x3, !P5 ;  /* 0x000000030000780c */ /* 0x000fd60006f05670 */
[----:B------:R-:W-:Y:S05]  /*0280*/  @P1 BRA `(.L_x_5) ;  /* 0x0000000000201947 */ /* 0x000fea0003800000 */
[----:B------:R-:W3:Y:S02]  /*0290*/  LDCU.64 UR6, c[0x0][0x348] ;  /* 0x00006900ff0677ac */ /* 0x000ee40008000a00 */
[----:B---3--:R-:W-:Y:S02]  /*02a0*/  UIADD3 UR10, UP1, UPT, UR6, 0x80, URZ ;  /* 0x00000080060a7890 */ /* 0x008fe4000ff3e0ff */
[----:B------:R-:W-:Y:S02]  /*02b0*/  UIADD3 UR6, UP0, UPT, UR6, 0x180, URZ ;  /* 0x0000018006067890 */ /* 0x000fe4000ff1e0ff */
[----:B------:R-:W-:Y:S02]  /*02c0*/  UIADD3.X UR11, UPT, UPT, URZ, UR7, URZ, UP1, !UPT ;  /* 0x00000007ff0b7290 */ /* 0x000fe40008ffe4ff */
[----:B------:R-:W-:-:S07]  /*02d0*/  UIADD3.X UR7, UPT, UPT, URZ, UR7, URZ, UP0, !UPT ;  /* 0x00000007ff077290 */ /* 0x000fce00087fe4ff */
[----:B------:R3:W-:Y:S02]  /*02e0*/  UTMACCTL.PF [UR10] ;  /* 0x000000000a0079b9 */ /* 0x0007e40008040000 */
[----:B------:R3:W-:Y:S02]  /*02f0*/  UTMACCTL.PF [UR6] ;  /* 0x00000000060079b9 */ /* 0x0007e40008040000 */
[----:B---3--:R-:W-:Y:S01]  /*0300*/  NOP ;  /* 0x0000000000007918 */ /* 0x008fe20000000000 */
.L_x_5:
[----:B------:R-:W-:Y:S05]  /*0310*/  BSYNC.RECONVERGENT B0 ;  /* 0x0000000000007941 */ /* 0x000fea0003800200 */
.L_x_4:
[----:B------:R-:W-:Y:S04]  /*0320*/  BSSY.RECONVERGENT B0, `(.L_x_6) ;  /* 0x000000a000007945 */ /* 0x000fe80003800200 */
        /* <DEDUP_REMOVED lines=9> */
.L_x_7:
[----:B------:R-:W-:Y:S05]  /*03c0*/  BSYNC.RECONVERGENT B0 ;  /* 0x0000000000007941 */ /* 0x000fea0003800200 */
.L_x_6:
[----:B------:R-:W3:Y:S01]  /*03d0*/  LDCU.64 UR6, c[0x0][0x888] ;  /* 0x00011100ff0677ac */ /* 0x000ee20008000a00 */
[----:B------:R-:W-:Y:S02]  /*03e0*/  UISETP.EQ.U32.AND UP1, UPT, UR4, URZ, UPT ;  /* 0x000000ff0400728c */ /* 0x000fe4000bf22070 */
[----:B------:R-:W-:Y:S02]  /*03f0*/  UPLOP3.LUT UP2, UPT, UPT, UPT, UPT, 0x80, 0x8 ;  /* 0x000000000008789c */ /* 0x000fe40003f4f070 */
[----:B---3--:R-:W-:-:S04]  /*0400*/  UISETP.NE.U32.AND UP0, UPT, UR6, URZ, UPT ;  /* 0x000000ff0600728c */ /* 0x008fc8000bf05070 */
[----:B------:R-:W-:-:S04]  /*0410*/  UISETP.NE.AND.EX UP0, UPT, UR7, URZ, UPT, UP0 ;  /* 0x000000ff0700728c */ /* 0x000fc8000bf05300 */
[----:B------:R-:W-:-:S04]  /*0420*/  UISETP.EQ.OR.EX UP3, UPT, UR5, URZ, !UP0, UP1 ;  /* 0x000000ff0500728c */ /* 0x000fc8000c762710 */
[----:B------:R-:W-:-:S05]  /*0430*/  UP2UR UR51, UPR, URZ, 0x8 ;  /* 0x00000008ff337883 */ /* 0x000fca0008000000 */
[----:B------:R-:W-:Y:S07]  /*0440*/  BRA.U !UP3, `(.L_x_8) ;  /* 0x000000010b207547 */ /* 0x000fee000b800000 */
[----:B------:R-:W-:Y:S01]  /*0450*/  UISETP.NE.U32.AND UP2, UPT, UR4, URZ, UPT ;  /* 0x000000ff0400728c */ /* 0x000fe2000bf45070 */
[----:B-----5:R-:W-:Y:S01]  /*0460*/  FSETP.NEU.AND P0, PT, R81, RZ, PT ;  /* 0x000000ff5100720b */ /* 0x020fe20003f0d000 */
[----:B------:R-:W-:Y:S02]  /*0470*/  USEL UR4, URZ, 0xffffffff, UP0 ;  /* 0xffffffffff047887 */ /* 0x000fe40008000000 */
[----:B------:R-:W-:-:S10]  /*0480*/  UISETP.NE.AND.EX UP2, UPT, UR5, URZ, UPT, UP2 ;  /* 0x000000ff0500728c */ /* 0x000fd4000bf45320 */
[----:B------:R-:W-:Y:S01]  /*0490*/  VOTEU.ANY UP1, P0 ;  /* 0x0000000000ff7886 */ /* 0x000fe20000020100 */
[----:B------:R-:W-:-:S04]  /*04a0*/  @!UP2 USEL UR4, URZ, 0xffffffff, UP1 ;  /* 0xffffffffff04a887 */ /* 0x000fc80008800000 */
[----:B------:R-:W-:-:S04]  /*04b0*/  ULOP3.LUT UR4, UR4, 0x1, URZ, 0xc0, !UPT ;  /* 0x0000000104047892 */ /* 0x000fc8000f8ec0ff */
[----:B------:R-:W-:-:S11]  /*04c0*/  UISETP.NE.U32.AND UP2, UPT, UR4, 0x1, UPT ;  /* 0x000000010400788c */ /* 0x000fd6000bf45070 */
.L_x_8:
[----:B-1----:R-:W1:Y:S01]  /*04d0*/  SHFL.IDX PT, R2, R162, RZ, 0x1f ;  /* 0x00001fffa2027589 */ /* 0x002e6200000e0000 */
[----:B------:R-:W-:-:S04]  /*04e0*/  UISETP.NE.AND UP1, UPT, UR8, 0x2, UPT ;  /* 0x000000020800788c */ /* 0x000fc8000bf25270 */
[----:B------:R-:W-:Y:S01]  /*04f0*/  USEL UR6, URZ, 0x1, UP1 ;  /* 0x00000001ff067887 */ /* 0x000fe20008800000 */
[----:B-1----:R-:W-:-:S13]  /*0500*/  ISETP.NE.AND P0, PT, R2, RZ, PT ;  /* 0x000000ff0200720c */ /* 0x002fda0003f05270 */
[----:B------:R-:W-:Y:S05]  /*0510*/  @P0 BRA `(.L_x_9) ;  /* 0x0000000000480947 */ /* 0x000fea0003800000 */
[----:B------:R-:W1:Y:S01]  /*0520*/  S2UR UR5, SR_CgaCtaId ;  /* 0x00000000000579c3 */ /* 0x000e620000008800 */
[----:B------:R-:W-:Y:S01]  /*0530*/  UMOV UR7, 0x400 ;  /* 0x0000040000077882 */ /* 0x000fe20000000000 */
[----:B------:R-:W-:Y:S01]  /*0540*/  UMOV UR4, 0x1 ;  /* 0x0000000100047882 */ /* 0x000fe20000000000 */
[----:B------:R-:W-:Y:S01]  /*0550*/  ELECT P0, URZ, PT ;  /* 0x0000000000ff782f */ /* 0x000fe20003800000 */
[----:B------:R-:W-:-:S04]  /*0560*/  UIADD3 UR10, UPT, UPT, -UR4, 0x100000, URZ ;  /* 0x00100000040a7890 */ /* 0x000fc8000fffe1ff */
[----:B------:R-:W-:Y:S02]  /*0570*/  USHF.L.U32 UR11, UR10, 0xb, URZ ;  /* 0x0000000b0a0b7899 */ /* 0x000fe400080006ff */
[----:B------:R-:W-:Y:S02]  /*0580*/  USHF.L.U32 UR10, UR10, 0x1, URZ ;  /* 0x000000010a0a7899 */ /* 0x000fe400080006ff */
[----:B-1----:R-:W-:Y:S01]  /*0590*/  ULEA UR5, UR5, UR7, 0x18 ;  /* 0x0000000705057291 */ /* 0x002fe2000f8ec0ff */
[----:B------:R-:W1:Y:S11]  /*05a0*/  FENCE.VIEW.ASYNC.S ;  /* 0x00000000000073c6 */ /* 0x000e760000000000 */
[----:B-1----:R1:W3:Y:S01]  /*05b0*/  SYNCS.EXCH.64 URZ, [UR5], UR10 ;  /* 0x0000000a05ff75b2 */ /* 0x0022e20008000100 */
[----:B------:R1:W4:Y:S01]  /*05c0*/  SYNCS.EXCH.64 URZ, [UR5+0x20], UR10 ;  /* 0x0000200a05ff75b2 */ /* 0x0003220008000100 */
[----:B------:R1:W1:Y:S01]  /*05d0*/  SYNCS.EXCH.64 URZ, [UR5+0x8], UR10 ;  /* 0x0000080a05ff75b2 */ /* 0x0002620008000100 */
[----:B------:R1:W1:Y:S01]  /*05e0*/  SYNCS.EXCH.64 URZ, [UR5+0x28], UR10 ;  /* 0x0000280a05ff75b2 */ /* 0x0002620008000100 */
[----:B------:R1:W1:Y:S01]  /*05f0*/  SYNCS.EXCH.64 URZ, [UR5+0x10], UR10 ;  /* 0x0000100a05ff75b2 */ /* 0x0002620008000100 */
[----:B------:R1:W1:Y:S01]  /*0600*/  SYNCS.EXCH.64 URZ, [UR5+0x30], UR10 ;  /* 0x0000300a05ff75b2 */ /* 0x0002620008000100 */
[----:B------:R1:W1:Y:S01]  /*0610*/  SYNCS.EXCH.64 URZ, [UR5+0x18], UR10 ;  /* 0x0000180a05ff75b2 */ /* 0x0002620008000100 */
[----:B------:R1:W1:Y:S01]  /*0620*/  SYNCS.EXCH.64 URZ, [UR5+0x38], UR10 ;  /* 0x0000380a05ff75b2 */ /* 0x0002620008000100 */
[----:B------:R-:W-:Y:S01]  /*0630*/  NOP ;  /* 0x0000000000007918 */ /* 0x000fe20000000000 */
.L_x_9:
[----:B------:R-:W2:Y:S01]  /*0640*/  SHFL.IDX PT, R2, R162, RZ, 0x1f ;  /* 0x00001fffa2027589 */ /* 0x000ea200000e0000 */
[----:B------:R-:W-:Y:S01]  /*0650*/  NOP ;  /* 0x0000000000007918 */ /* 0x000fe20000000000 */
[----:B--2---:R-:W-:-:S13]  /*0660*/  ISETP.NE.AND P0, PT, R2, 0x1, PT ;  /* 0x000000010200780c */ /* 0x004fda0003f05270 */
[----:B------:R-:W-:Y:S05]  /*0670*/  @P0 BRA `(.L_x_10) ;  /* 0x0000000000500947 */ /* 0x000fea0003800000 */
[----:B------:R-:W2:Y:S01]  /*0680*/  S2UR UR7, SR_CgaCtaId ;  /* 0x00000000000779c3 */ /* 0x000ea20000008800 */
[----:B------:R-:W-:Y:S01]  /*0690*/  UMOV UR9, 0x400 ;  /* 0x0000040000097882 */ /* 0x000fe20000000000 */
[----:B-1----:R-:W-:Y:S01]  /*06a0*/  UMOV UR5, 0x20 ;  /* 0x0000002000057882 */ /* 0x002fe20000000000 */
[----:B------:R-:W-:Y:S01]  /*06b0*/  UMOV UR4, 0x80 ;  /* 0x0000008000047882 */ /* 0x000fe20000000000 */
[----:B------:R-:W-:-:S04]  /*06c0*/  UIADD3 UR10, UPT, UPT, -UR5, 0x100000, URZ ;  /* 0x00100000050a7890 */ /* 0x000fc8000fffe1ff */
[----:B------:R-:W-:Y:S02]  /*06d0*/  USHF.L.U32 UR11, UR10, 0xb, URZ ;  /* 0x0000000b0a0b7899 */ /* 0x000fe400080006ff */
[----:B------:R-:W-:Y:S02]  /*06e0*/  USHF.L.U32 UR10, UR10, 0x1, URZ ;  /* 0x000000010a0a7899 */ /* 0x000fe400080006ff */
[----:B------:R-:W-:-:S04]  /*06f0*/  UIADD3 UR4, UPT, UPT, -UR4, 0x100000, URZ ;  /* 0x0010000004047890 */ /* 0x000fc8000fffe1ff */
[----:B------:R-:W-:Y:S02]  /*0700*/  USHF.L.U32 UR5, UR4, 0xb, URZ ;  /* 0x0000000b04057899 */ /* 0x000fe400080006ff */
[----:B------:R-:W-:Y:S01]  /*0710*/  USHF.L.U32 UR4, UR4, 0x1, URZ ;  /* 0x0000000104047899 */ /* 0x000fe200080006ff */
[----:B------:R-:W-:Y:S01]  /*0720*/  ELECT P0, URZ, PT ;  /* 0x0000000000ff782f */ /* 0x000fe20003800000 */
[----:B--2---:R-:W-:Y:S01]  /*0730*/  ULEA UR7, UR7, UR9, 0x18 ;  /* 0x0000000907077291 */ /* 0x004fe2000f8ec0ff */
[----:B------:R-:W1:Y:S11]  /*0740*/  FENCE.VIEW.ASYNC.S ;  /* 0x00000000000073c6 */ /* 0x000e760000000000 */
[----:B-1----:R2:W1:Y:S01]  /*0750*/  SYNCS.EXCH.64 URZ, [UR7+0x40], UR10 ;  /* 0x0000400a07ff75b2 */ /* 0x0024620008000100 */
[----:B------:R2:W1:Y:S01]  /*0760*/  SYNCS.EXCH.64 URZ, [UR7+0x58], UR4 ;  /* 0x0000580407ff75b2 */ /* 0x0004620008000100 */
[----:B------:R2:W1:Y:S01]  /*0770*/  SYNCS.EXCH.64 URZ, [UR7+0x48], UR10 ;  /* 0x0000480a07ff75b2 */ /* 0x0004620008000100 */
[----:B------:R2:W1:Y:S01]  /*0780*/  SYNCS.EXCH.64 URZ, [UR7+0x60], UR4 ;  /* 0x0000600407ff75b2 */ /* 0x0004620008000100 */
[----:B------:R2:W1:Y:S01]  /*0790*/  SYNCS.EXCH.64 URZ, [UR7+0x50], UR10 ;  /* 0x0000500a07ff75b2 */ /* 0x0004620008000100 */
[----:B------:R2:W1:Y:S02]  /*07a0*/  SYNCS.EXCH.64 URZ, [UR7+0x68], UR4 ;  /* 0x0000680407ff75b2 */ /* 0x0004640008000100 */
[----:B--2---:R-:W-:Y:S01]  /*07b0*/  NOP ;  /* 0x0000000000007918 */ /* 0x004fe20000000000 */
.L_x_10:
[----:B------:R-:W2:Y:S01]  /*07c0*/  SHFL.IDX PT, R2, R162, RZ, 0x1f ;  /* 0x00001fffa2027589 */ /* 0x000ea200000e0000 */
[----:B------:R-:W-:Y:S01]  /*07d0*/  NOP ;  /* 0x0000000000007918 */ /* 0x000fe20000000000 */
[----:B--2---:R-:W-:-:S13]  /*07e0*/  ISETP.NE.AND P0, PT, R2, 0x3, PT ;  /* 0x000000030200780c */ /* 0x004fda0003f05270 */
[----:B------:R-:W-:Y:S05]  /*07f0*/  @P0 BRA `(.L_x_11) ;  /* 0x0000000000300947 */ /* 0x000fea0003800000 */
[----:B-1----:R-:W1:Y:S01]  /*0800*/  S2UR UR5, SR_CgaCtaId ;  /* 0x00000000000579c3 */ /* 0x002e620000008800 */
        /* <DEDUP_REMOVED lines=8> */
[----:B-1----:R2:W1:Y:S01]  /*0890*/  SYNCS.EXCH.64 URZ, [UR5+0x70], UR10 ;  /* 0x0000700a05ff75b2 */ /* 0x0024620008000100 */
[----:B------:R2:W1:Y:S02]  /*08a0*/  SYNCS.EXCH.64 URZ, [UR5+0x78], UR10 ;  /* 0x0000780a05ff75b2 */ /* 0x0004640008000100 */
[----:B--2---:R-:W-:Y:S01]  /*08b0*/  NOP ;  /* 0x0000000000007918 */ /* 0x004fe20000000000 */
.L_x_11:
[----:B------:R-:W2:Y:S01]  /*08c0*/  SHFL.IDX PT, R2, R162, RZ, 0x1f ;  /* 0x00001fffa2027589 */ /* 0x000ea200000e0000 */
[----:B------:R-:W-:Y:S01]  /*08d0*/  NOP ;  /* 0x0000000000007918 */ /* 0x000fe20000000000 */
[----:B--2---:R-:W-:-:S13]  /*08e0*/  ISETP.NE.AND P0, PT, R2, 0x4, PT ;  /* 0x000000040200780c */ /* 0x004fda0003f05270 */
[----:B------:R-:W-:Y:S05]  /*08f0*/  @P0 BRA `(.L_x_12) ;  /* 0x00000000004c0947 */ /* 0x000fea0003800000 */
[----:B-1----:R-:W1:Y:S01]  /*0900*/  S2UR UR5, SR_CgaCtaId ;  /* 0x00000000000579c3 */ /* 0x002e620000008800 */
[----:B------:R-:W-:Y:S01]  /*0910*/  UMOV UR9, 0x100 ;  /* 0x0000010000097882 */ /* 0x000fe20000000000 */
[----:B------:R-:W-:Y:S01]  /*0920*/  UMOV UR7, 0x400 ;  /* 0x0000040000077882 */ /* 0x000fe20000000000 */
[----:B------:R-:W-:Y:S01]  /*0930*/  USEL UR9, UR9, 0xe0, UP2 ;  /* 0x000000e009097887 */ /* 0x000fe20009000000 */
[----:B------:R-:W-:Y:S01]  /*0940*/  UMOV UR4, 0x1 ;  /* 0x0000000100047882 */ /* 0x000fe20000000000 */
[----:B------:R-:W-:Y:S01]  /*0950*/  ELECT P0, URZ, PT ;  /* 0x0000000000ff782f */ /* 0x000fe20003800000 */
[----:B------:R-:W-:-:S04]  /*0960*/  UIADD3 UR10, UPT, UPT, -UR4, 0x100000, URZ ;  /* 0x00100000040a7890 */ /* 0x000fc8000fffe1ff */
[----:B------:R-:W-:Y:S02]  /*0970*/  USHF.L.U32 UR11, UR10, 0xb, URZ ;  /* 0x0000000b0a0b7899 */ /* 0x000fe400080006ff */
[----:B------:R-:W-:Y:S02]  /*0980*/  USHF.L.U32 UR10, UR10, 0x1, URZ ;  /* 0x000000010a0a7899 */ /* 0x000fe400080006ff */
[----:B------:R-:W-:-:S04]  /*0990*/  UIADD3 UR12, UPT, UPT, -UR9, 0x100000, URZ ;  /* 0x00100000090c7890 */ /* 0x000fc8000fffe1ff */
[----:B------:R-:W-:Y:S02]  /*09a0*/  USHF.L.U32 UR13, UR12, 0xb, URZ ;  /* 0x0000000b0c0d7899 */ /* 0x000fe400080006ff */
[----:B------:R-:W-:Y:S02]  /*09b0*/  USHF.L.U32 UR12, UR12, 0x1, URZ ;  /* 0x000000010c0c7899 */ /* 0x000fe400080006ff */
[----:B-1----:R-:W-:Y:S01]  /*09c0*/  ULEA UR5, UR5, UR7, 0x18 ;  /* 0x0000000705057291 */ /* 0x002fe2000f8ec0ff */
[----:B------:R-:W1:Y:S11]  /*09d0*/  FENCE.VIEW.ASYNC.S ;  /* 0x00000000000073c6 */ /* 0x000e760000000000 */
[----:B-1----:R2:W1:Y:S01]  /*09e0*/  SYNCS.EXCH.64 URZ, [UR5+0x80], UR10 ;  /* 0x0000800a05ff75b2 */ /* 0x0024620008000100 */
[----:B------:R2:W1:Y:S01]  /*09f0*/  SYNCS.EXCH.64 URZ, [UR5+0x90], UR12 ;  /* 0x0000900c05ff75b2 */ /* 0x0004620008000100 */
[----:B------:R2:W1:Y:S01]  /*0a00*/  SYNCS.EXCH.64 URZ, [UR5+0x88], UR10 ;  /* 0x0000880a05ff75b2 */ /* 0x0004620008000100 */
[----:B------:R2:W1:Y:S02]  /*0a10*/  SYNCS.EXCH.64 URZ, [UR5+0x98], UR12 ;  /* 0x0000980c05ff75b2 */ /* 0x0004640008000100 */
[----:B--2---:R-:W-:Y:S01]  /*0a20*/  NOP ;  /* 0x0000000000007918 */ /* 0x004fe20000000000 */
.L_x_12:
        /* <DEDUP_REMOVED lines=20> */
[----:B------:R2:W1:Y:S02]  /*0b70*/  SYNCS.EXCH.64 URZ, [UR7+0xb8], UR4 ;  /* 0x0000b80407ff75b2 */ /* 0x0004640008000100 */
[----:B--2---:R-:W-:Y:S01]  /*0b80*/  NOP ;  /* 0x0000000000007918 */ /* 0x004fe20000000000 */
.L_x_13:
        /* <DEDUP_REMOVED lines=18> */
.L_x_14:
[----:B-1----:R-:W1:Y:S01]  /*0cb0*/  S2UR UR5, SR_CTAID.X ;  /* 0x00000000000579c3 */ /* 0x002e620000002500 */
[----:B------:R-:W-:-:S05]  /*0cc0*/  CS2R.32 R156, SR_CgaSize ;  /* 0x00000000009c7805 */ /* 0x000fca0000008a00 */
[----:B------:R-:W-:-:S05]  /*0cd0*/  IMAD R156, R156, -0xa0, RZ ;  /* 0xffffff609c9c7824 */ /* 0x000fca00078e02ff */
[----:B------:R-:W-:-:S14]  /*0ce0*/  R2UR UR9, R156 ;  /* 0x000000009c0972ca */ /* 0x000fdc00000e0000 */
[----:B------:R-:W2:Y:S01]  /*0cf0*/  LDCU UR9, c[0x0][UR9+0x2b0] ;  /* 0x00005600090977ac */ /* 0x000ea20008000800 */
[----:B------:R-:W-:Y:S01]  /*0d00*/  NOP ;  /* 0x0000000000007918 */ /* 0x000fe20000000000 */
[----:B------:R-:W-:-:S05]  /*0d10*/  CS2R.32 R156, SR_CgaSize ;  /* 0x00000000009c7805 */ /* 0x000fca0000008a00 */
[----:B------:R-:W-:-:S05]  /*0d20*/  IMAD R156, R156, -0xa0, RZ ;  /* 0xffffff609c9c7824 */ /* 0x000fca00078e02ff */
[----:B------:R-:W-:-:S14]  /*0d30*/  R2UR UR7, R156 ;  /* 0x000000009c0772ca */ /* 0x000fdc00000e0000 */
[----:B------:R-:W3:Y:S01]  /*0d40*/  LDCU UR7, c[0x0][UR7+0x2b4] ;  /* 0x00005680070777ac */ /* 0x000ee20008000800 */
[----:B------:R-:W4:Y:S08]  /*0d50*/  S2UR UR4, SR_CTAID.Y ;  /* 0x00000000000479c3 */ /* 0x000f300000002600 */
[----:B------:R-:W3:Y:S01]  /*0d60*/  LDC R9, c[0x0][0xb24] ;  /* 0x0002c900ff097b82 */ /* 0x000ee20000000800 */
[----:B-1----:R-:W-:-:S02]  /*0d70*/  I2FP.F32.U32 R4, UR5 ;  /* 0x0000000500047c45 */ /* 0x002fc40008201000 */
[----:B------:R-:W-:-:S05]  /*0d80*/  CS2R.32 R5, SR_CgaSize ;  /* 0x0000000000057805 */ /* 0x000fca0000008a00 */
[----:B------:R-:W-:-:S06]  /*0d90*/  IMAD R5, R5, -0xa0, RZ ;  /* 0xffffff6005057824 */ /* 0x000fcc00078e02ff */
[----:B------:R-:W1:Y:S01]  /*0da0*/  LDC R5, c[0x0][R5+0x2a0] ;  /* 0x0000a80005057b82 */ /* 0x000e620000000800 */
[----:B------:R-:W-:Y:S01]  /*0db0*/  MOV R21, UR5 ;  /* 0x0000000500157c02 */ /* 0x000fe20008000f00 */
[----:B--2---:R-:W-:Y:S01]  /*0dc0*/  FMUL R4, R4, UR9 ;  /* 0x0000000904047c20 */ /* 0x004fe20008400000 */
[----:B----4-:R-:W-:Y:S02]  /*0dd0*/  I2FP.F32.U32 R2, UR4 ;  /* 0x0000000400027c45 */ /* 0x010fe40008201000 */
[----:B------:R-:W-:-:S05]  /*0de0*/  CS2R.32 R3, SR_CgaSize ;  /* 0x0000000000037805 */ /* 0x000fca0000008a00 */
[----:B------:R-:W-:-:S06]  /*0df0*/  IMAD R3, R3, -0xa0, RZ ;  /* 0xffffff6003037824 */ /* 0x000fcc00078e02ff */
[----:B------:R-:W2:Y:S01]  /*0e00*/  LDC R3, c[0x0][R3+0x2a4] ;  /* 0x0000a90003037b82 */ /* 0x000ea20000000800 */
[----:B------:R-:W4:Y:S01]  /*0e10*/  F2I.U32.TRUNC.NTZ R156, R4 ;  /* 0x00000004009c7305 */ /* 0x000f22000020f000 */
[----:B------:R-:W-:Y:S01]  /*0e20*/  MOV R20, UR4 ;  /* 0x0000000400147c02 */ /* 0x000fe20008000f00 */
[----:B---3--:R-:W-:-:S05]  /*0e30*/  FMUL R2, R2, UR7 ;  /* 0x0000000702027c20 */ /* 0x008fca0008400000 */
[----:B------:R-:W-:Y:S01]  /*0e40*/  BAR.SYNC.DEFER_BLOCKING 0x0 ;  /* 0x0000000000007b1d */ /* 0x000fe20000010000 */
[----:B------:R-:W-:-:S05]  /*0e50*/  ISETP.GE.AND P0, PT, R9, 0x1, PT ;  /* 0x000000010900780c */ /* 0x000fca0003f06270 */
[----:B------:R-:W3:Y:S02]  /*0e60*/  F2I.U32.TRUNC.NTZ R154, R2 ;  /* 0x00000002009a7305 */ /* 0x000ee4000020f000 */
[----:B------:R-:W2:Y:S01]  /*0e70*/  S2UR UR36, SR_CTAID.Z ;  /* 0x00000000002479c3 */ /* 0x000ea20000002700 */
[----:B----4-:R-:W-:-:S05]  /*0e80*/  IADD3 R156, PT, PT, -R156, RZ, RZ ;  /* 0x000000ff9c9c7210 */ /* 0x010fca0007ffe1ff */
[----:B-1----:R-:W-:Y:S01]  /*0e90*/  IMAD R156, R5, R156, UR5 ;  /* 0x00000005059c7e24 */ /* 0x002fe2000f8e029c */
[----:B---3--:R-:W-:-:S05]  /*0ea0*/  IADD3 R154, PT, PT, -R154, RZ, RZ ;  /* 0x000000ff9a9a7210 */ /* 0x008fca0007ffe1ff */
[----:B--2---:R-:W-:Y:S01]  /*0eb0*/  IMAD R154, R3, R154, UR4 ;  /* 0x00000004039a7e24 */ /* 0x004fe2000f8e029a */
[----:B------:R-:W-:Y:S06]  /*0ec0*/  @!P0 BRA `(.L_x_15) ;  /* 0x0000000000b88947 */ /* 0x000fec0003800000 */
[----:B------:R-:W1:Y:S01]  /*0ed0*/  LDC.64 R4, c[0x0][0xb18] ;  /* 0x0002c600ff047b82 */ /* 0x000e620000000a00 */
[----:B------:R-:W-:-:S07]  /*0ee0*/  ISETP.NE.AND P0, PT, R9, 0x1, PT ;  /* 0x000000010900780c */ /* 0x000fce0003f05270 */
[----:B------:R-:W2:Y:S08]  /*0ef0*/  LDC R10, c[0x0][0xb0c] ;  /* 0x0002c300ff0a7b82 */ /* 0x000eb00000000800 */
[----:B------:R-:W3:Y:S08]  /*0f00*/  LDC R11, c[0x0][0x370] ;  /* 0x0000dc00ff0b7b82 */ /* 0x000ef00000000800 */
[----:B------:R-:W4:Y:S01]  /*0f10*/  LDC R12, c[0x0][0x374] ;  /* 0x0000dd00ff0c7b82 */ /* 0x000f220000000800 */
[----:B-1----:R-:W-:-:S07]  /*0f20*/  ISETP.NE.AND P1, PT, R4, 0x1, PT ;  /* 0x000000010400780c */ /* 0x002fce0003f25270 */
[----:B------:R-:W3:Y:S01]  /*0f30*/  LDC.64 R6, c[0x0][0xb10] ;  /* 0x0002c400ff067b82 */ /* 0x000ee20000000a00 */
[----:B--2---:R-:W-:-:S07]  /*0f40*/  ISETP.NE.AND P2, PT, R10, 0x1, PT ;  /* 0x000000010a00780c */ /* 0x004fce0003f45270 */
[----:B------:R-:W1:Y:S08]  /*0f50*/  LDC R8, c[0x0][0xb20] ;  /* 0x0002c800ff087b82 */ /* 0x000e700000000800 */
[----:B------:R-:W2:Y:S01]  /*0f60*/  LDC.64 R2, c[0x0][0xb28] ;  /* 0x0002ca00ff027b82 */ /* 0x000ea20000000a00 */
[----:B----4-:R-:W-:-:S04]  /*0f70*/  IMAD.HI.U32 R13, R12, R5, RZ ;  /* 0x000000050c0d7227 */ /* 0x010fc800078e00ff */
[----:B------:R-:W-:-:S04]  /*0f80*/  IMAD.HI.U32 R5, R20, R5, RZ ;  /* 0x0000000514057227 */ /* 0x000fc800078e00ff */
[----:B---3--:R-:W-:-:S04]  /*0f90*/  IMAD.HI.U32 R14, R11, R6, RZ ;  /* 0x000000060b0e7227 */ /* 0x008fc800078e00ff */
[C---:B------:R-:W-:Y:S01]  /*0fa0*/  IMAD.HI.U32 R16, R21.reuse, R6, RZ ;  /* 0x0000000615107227 */ /* 0x040fe200078e00ff */
[-C--:B------:R-:W-:Y:S02]  /*0fb0*/  @P2 SHF.R.U32.HI R11, RZ, R7.reuse, R14 ;  /* 0x00000007ff0b2219 */ /* 0x080fe4000001160e */
[-C--:B-1----:R-:W-:Y:S02]  /*0fc0*/  @P1 SHF.R.U32.HI R12, RZ, R8.reuse, R13 ;  /* 0x00000008ff0c1219 */ /* 0x082fe4000001160d */
[----:B------:R-:W-:Y:S02]  /*0fd0*/  SHF.R.U32.HI R5, RZ, R8, R5 ;  /* 0x00000008ff057219 */ /* 0x000fe40000011605 */
[----:B------:R-:W-:Y:S02]  /*0fe0*/  SHF.R.U32.HI R16, RZ, R7, R16 ;  /* 0x00000007ff107219 */ /* 0x000fe40000011610 */
[----:B------:R-:W-:Y:S01]  /*0ff0*/  SEL R5, R20, R5, !P1 ;  /* 0x0000000514057207 */ /* 0x000fe20004800000 */
[----:B--2---:R-:W-:Y:S01]  /*1000*/  IMAD.HI.U32 R14, R12, R2, RZ ;  /* 0x000000020c0e7227 */ /* 0x004fe200078e00ff */
[----:B------:R-:W-:-:S02]  /*1010*/  SEL R7, R21, R16, !P2 ;  /* 0x0000001015077207 */ /* 0x000fc40005000000 */
[----:B------:R-:W-:Y:S01]  /*1020*/  IADD3 R13, PT, PT, -R5, RZ, RZ ;  /* 0x000000ff050d7210 */ /* 0x000fe20007ffe1ff */
[----:B------:R-:W-:Y:S01]  /*1030*/  IMAD.HI.U32 R6, R11, R2, RZ ;  /* 0x000000020b067227 */ /* 0x000fe200078e00ff */
[----:B------:R-:W-:-:S03]  /*1040*/  @P0 SHF.R.U32.HI R12, RZ, R3, R14 ;  /* 0x00000003ff0c0219 */ /* 0x000fc6000001160e */
[----:B------:R-:W-:Y:S01]  /*1050*/  IMAD R13, R4, R13, R20 ;  /* 0x0000000d040d7224 */ /* 0x000fe200078e0214 */
[----:B------:R-:W-:Y:S01]  /*1060*/  @P0 SHF.R.U32.HI R11, RZ, R3, R6 ;  /* 0x00000003ff0b0219 */ /* 0x000fe20000011606 */
[----:B------:R-:W-:-:S04]  /*1070*/  IMAD R12, R12, R9, RZ ;  /* 0x000000090c0c7224 */ /* 0x000fc800078e02ff */
[----:B------:R-:W-:Y:S01]  /*1080*/  IMAD R6, R11, R9, RZ ;  /* 0x000000090b067224 */ /* 0x000fe200078e02ff */
[----:B------:R-:W-:-:S04]  /*1090*/  ISETP.GE.AND P1, PT, R5, R12, PT ;  /* 0x0000000c0500720c */ /* 0x000fc80003f26270 */
[----:B------:R-:W-:Y:S01]  /*10a0*/  ISETP.GE.OR P1, PT, R7, R6, P1 ;  /* 0x000000060700720c */ /* 0x000fe20000f26670 */
[----:B------:R-:W-:-:S05]  /*10b0*/  IMAD.HI.U32 R6, R5, R2, RZ ;  /* 0x0000000205067227 */ /* 0x000fca00078e00ff */
[----:B------:R-:W-:-:S04]  /*10c0*/  SHF.R.U32.HI R6, RZ, R3, R6 ;  /* 0x00000003ff067219 */ /* 0x000fc80000011606 */
[----:B------:R-:W-:-:S03]  /*10d0*/  SEL R6, R5, R6, !P0 ;  /* 0x0000000605067207 */ /* 0x000fc60004000000 */
[----:B------:R-:W-:Y:S01]  /*10e0*/  @!P1 IMAD.HI.U32 R8, R7, R2, RZ ;  /* 0x0000000207089227 */ /* 0x000fe200078e00ff */
[----:B------:R-:W-:-:S04]  /*10f0*/  IADD3 R2, PT, PT, -R6, RZ, RZ ;  /* 0x000000ff06027210 */ /* 0x000fc80007ffe1ff */
[----:B------:R-:W-:Y:S01]  /*1100*/  @!P1 SHF.R.U32.HI R8, RZ, R3, R8 ;  /* 0x00000003ff089219 */ /* 0x000fe20000011608 */
[----:B------:R-:W-:-:S03]  /*1110*/  IMAD R2, R9, R2, R5 ;  /* 0x0000000209027224 */ /* 0x000fc600078e0205 */
[----:B------:R-:W-:-:S05]  /*1120*/  @!P1 SEL R3, R7, R8, !P0 ;  /* 0x0000000807039207 */ /* 0x000fca0004000000 */
[--C-:B------:R-:W-:Y:S02]  /*1130*/  @!P1 IMAD.IADD R6, R6, 0x1, -R3.reuse ;  /* 0x0000000106069824 */ /* 0x100fe400078e0a03 */
[----:B------:R-:W-:Y:S01]  /*1140*/  @!P1 IMAD R3, R2, R11, R3 ;  /* 0x0000000b02039224 */ /* 0x000fe200078e0203 */
[----:B------:R-:W-:Y:S01]  /*1150*/  IADD3 R2, PT, PT, -R7, RZ, RZ ;  /* 0x000000ff07027210 */ /* 0x000fe20007ffe1ff */
[----:B------:R-:W-:Y:S02]  /*1160*/  @!P1 IMAD R5, R6, R9, R7 ;  /* 0x0000000906059224 */ /* 0x000fe400078e0207 */
[----:B------:R-:W-:Y:S02]  /*1170*/  @!P1 IMAD.MOV.U32 R7, RZ, RZ, R3 ;  /* 0x000000ffff079224 */ /* 0x000fe400078e0003 */
[----:B------:R-:W-:Y:S02]  /*1180*/  IMAD R2, R10, R2, R21 ;  /* 0x000000020a027224 */ /* 0x000fe400078e0215 */
[----:B------:R-:W-:-:S02]  /*1190*/  IMAD R20, R5, R4, R13 ;  /* 0x0000000405147224 */ /* 0x000fc400078e020d */
[----:B------:R-:W-:Y:S02]  /*11a0*/  IMAD R21, R7, R10, R2 ;  /* 0x0000000a07157224 */ /* 0x000fe400078e0202 */
.L_x_15:
[----:B------:R-:W1:Y:S01]  /*11b0*/  LDCU UR4, c[0x0][0xb30] ;  /* 0x00016600ff0477ac */ /* 0x000e620008000800 */
[----:B------:R-:W2:Y:S08]  /*11c0*/  S2UR UR37, SR_CgaCtaId ;  /* 0x00000000002579c3 */ /* 0x000eb00000008800 */
[----:B------:R-:W3:Y:S01]  /*11d0*/  LDC R72, c[0x0][0xb24] ;  /* 0x0002c900ff487b82 */ /* 0x000ee20000000800 */
[----:B-1----:R-:W-:-:S09]  /*11e0*/  UISETP.NE.AND UP1, UPT, UR4, 0x1, UPT ;  /* 0x000000010400788c */ /* 0x002fd2000bf25270 */
[----:B--2---:R-:W-:Y:S05]  /*11f0*/  BRA.U UP1, `(.L_x_16) ;  /* 0x0000000101407547 */ /* 0x004fea000b800000 */
[----:B------:R-:W1:Y:S08]  /*1200*/  LDC.64 R4, c[0x0][0xb10] ;  /* 0x0002c400ff047b82 */ /* 0x000e700000000a00 */
[----:B------:R-:W2:Y:S08]  /*1210*/  LDC.64 R2, c[0x0][0xb18] ;  /* 0x0002c600ff027b82 */ /* 0x000eb00000000a00 */
[----:B------:R-:W4:Y:S08]  /*1220*/  LDC R6, c[0x0][0xb20] ;  /* 0x0002c800ff067b82 */ /* 0x000f300000000800 */
[----:B------:R-:W3:Y:S01]  /*1230*/  LDC R8, c[0x0][0xb0c] ;  /* 0x0002c300ff087b82 */ /* 0x000ee20000000800 */
[----:B-1----:R-:W-:-:S05]  /*1240*/  IMAD.HI.U32 R4, R21, R4, RZ ;  /* 0x0000000415047227 */ /* 0x002fca00078e00ff */
[----:B------:R-:W-:Y:S01]  /*1250*/  SHF.R.U32.HI R4, RZ, R5, R4 ;  /* 0x00000005ff047219 */ /* 0x000fe20000011604 */
[----:B--2---:R-:W-:Y:S01]  /*1260*/  IMAD.HI.U32 R3, R20, R3, RZ ;  /* 0x0000000314037227 */ /* 0x004fe200078e00ff */
[----:B------:R-:W-:-:S04]  /*1270*/  ISETP.NE.AND P0, PT, R2, 0x1, PT ;  /* 0x000000010200780c */ /* 0x000fc80003f05270 */
[----:B----4-:R-:W-:-:S04]  /*1280*/  SHF.R.U32.HI R3, RZ, R6, R3 ;  /* 0x00000006ff037219 */ /* 0x010fc80000011603 */
[----:B------:R-:W-:Y:S02]  /*1290*/  SEL R3, R20, R3, !P0 ;  /* 0x0000000314037207 */ /* 0x000fe40004000000 */
[----:B---3--:R-:W-:-:S04]  /*12a0*/  ISETP.NE.AND P1, PT, R8, 0x1, PT ;  /* 0x000000010800780c */ /* 0x008fc80003f25270 */
[----:B------:R-:W-:-:S05]  /*12b0*/  SEL R4, R21, R4, !P1 ;  /* 0x0000000415047207 */ /* 0x000fca0004800000 */
[----:B------:R-:W-:Y:S02]  /*12c0*/  IMAD.IADD R5, R3, 0x1, -R4 ;  /* 0x0000000103057824 */ /* 0x000fe400078e0a04 */
[----:B------:R-:W-:Y:S02]  /*12d0*/  IMAD.IADD R3, R4, 0x1, -R3 ;  /* 0x0000000104037824 */ /* 0x000fe400078e0a03 */
[----:B------:R-:W-:Y:S02]  /*12e0*/  IMAD R21, R5, R8, R21 ;  /* 0x0000000805157224 */ /* 0x000fe400078e0215 */
[----:B------:R-:W-:-:S07]  /*12f0*/  IMAD R20, R3, R2, R20 ;  /* 0x0000000203147224 */ /* 0x000fce00078e0214 */
.L_x_16:
[----:B------:R-:W-:Y:S01]  /*1300*/  BAR.SYNC.DEFER_BLOCKING 0x0 ;  /* 0x0000000000007b1d */ /* 0x000fe20000010000 */
[----:B------:R-:W-:Y:S01]  /*1310*/  UISETP.NE.AND UP1, UPT, UR8, 0x2, UPT ;  /* 0x000000020800788c */ /* 0x000fe2000bf25270 */
[----:B------:R-:W-:Y:S02]  /*1320*/  ISETP.NE.OR P5, PT, R0, 0x2, !P5 ;  /* 0x000000020000780c */ /* 0x000fe40006fa5670 */
[----:B------:R-:W-:-:S06]  /*1330*/  LOP3.LUT R2, R170, 0x1f, RZ, 0xc0, !PT ;  /* 0x0000001faa027812 */ /* 0x000fcc00078ec0ff */
[----:B------:R-:W-:Y:S05]  /*1340*/  BRA.U UP1, `(.L_x_17) ;  /* 0x0000001101607547 */ /* 0x000fea000b800000 */
[----:B------:R-:W1:Y:S01]  /*1350*/  LDCU UR15, c[0x0][0x38c] ;  /* 0x00007180ff0f77ac */ /* 0x000e620008000800 */
[----:B------:R-:W2:Y:S01]  /*1360*/  LDC R9, c[0x0][0x370] ;  /* 0x0000dc00ff097b82 */ /* 0x000ea20000000800 */
[----:B------:R-:W-:Y:S01]  /*1370*/  PLOP3.LUT P1, PT, PT, PT, UP2, 0x80, 0x8 ;  /* 0x000000000008781c */ /* 0x000fe20003f2f028 */
[----:B------:R-:W-:Y:S01]  /*1380*/  HFMA2 R12, -RZ, RZ, 0, 0 ;  /* 0x00000000ff0c7431 */ /* 0x000fe200000001ff */
[----:B------:R-:W-:Y:S01]  /*1390*/  ISETP.EQ.OR P4, PT, R2, RZ, P5 ;  /* 0x000000ff0200720c */ /* 0x000fe20002f82670 */
[----:B------:R-:W-:Y:S01]  /*13a0*/  IMAD.MOV.U32 R15, RZ, RZ, 0x1 ;  /* 0x00000001ff0f7424 */ /* 0x000fe200078e00ff */
[----:B------:R-:W-:Y:S01]  /*13b0*/  PLOP3.LUT P1, PT, P1, PT, PT, 0x8, 0x80 ;  /* 0x000000000080781c */ /* 0x000fe20000f2e170 */
[----:B------:R-:W-:Y:S01]  /*13c0*/  IMAD.MOV.U32 R14, RZ, RZ, RZ ;  /* 0x000000ffff0e7224 */ /* 0x000fe200078e00ff */
[----:B------:R-:W-:Y:S01]  /*13d0*/  MOV R8, 0x1 ;  /* 0x0000000100087802 */ /* 0x000fe20000000f00 */
[----:B------:R-:W4:Y:S01]  /*13e0*/  LDC R0, c[0x0][0x374] ;  /* 0x0000dd00ff007b82 */ /* 0x000f220000000800 */
[----:B------:R-:W-:Y:S01]  /*13f0*/  IMAD.MOV.U32 R10, RZ, RZ, RZ ;  /* 0x000000ffff0a7224 */ /* 0x000fe200078e00ff */
[----:B------:R-:W2:Y:S01]  /*1400*/  LDCU.64 UR24, c[0x0][0x348] ;  /* 0x00006900ff1877ac */ /* 0x000ea20008000a00 */
[----:B------:R-:W-:Y:S01]  /*1410*/  UMOV UR13, URZ ;  /* 0x000000ff000d7c82 */ /* 0x000fe20008000000 */
[----:B-1----:R-:W-:-:S04]  /*1420*/  UIADD3 UR5, UPT, UPT, UR15, 0x3f, URZ ;  /* 0x0000003f0f057890 */ /* 0x002fc8000fffe0ff */
[----:B------:R-:W-:-:S04]  /*1430*/  USHF.R.S32.HI UR4, URZ, 0x1f, UR5 ;  /* 0x0000001fff047899 */ /* 0x000fc80008011405 */
[----:B------:R-:W-:-:S04]  /*1440*/  ULEA.HI UR4, UR4, UR5, URZ, 0x6 ;  /* 0x0000000504047291 */ /* 0x000fc8000f8f30ff */
[----:B------:R-:W-:Y:S02]  /*1450*/  USHF.R.S32.HI UR22, URZ, 0x6, UR4 ;  /* 0x00000006ff167899 */ /* 0x000fe40008011404 */
[----:B------:R-:W-:Y:S02]  /*1460*/  UIADD3 UR4, UPT, UPT, UR15, -0x1, URZ ;  /* 0xffffffff0f047890 */ /* 0x000fe4000fffe0ff */
[----:B------:R-:W-:Y:S02]  /*1470*/  UISETP.LT.U32.AND UP0, UPT, UR22, 0x4, UPT ;  /* 0x000000041600788c */ /* 0x000fe4000bf01070 */
[----:B------:R-:W-:Y:S02]  /*1480*/  UISETP.GE.U32.AND UP1, UPT, UR4, -0x7f, UPT ;  /* 0xffffff810400788c */ /* 0x000fe4000bf26070 */
[----:B------:R-:W-:Y:S02]  /*1490*/  USEL UR21, UR22, 0x4, UP0 ;  /* 0x0000000416157887 */ /* 0x000fe40008000000 */
[----:B------:R-:W-:-:S02]  /*14a0*/  UIADD3 UR15, UPT, UPT, UR15, 0x7e, URZ ;  /* 0x0000007e0f0f7890 */ /* 0x000fc4000fffe0ff */
[----:B------:R-:W-:Y:S02]  /*14b0*/  UIADD3 UR7, UPT, UPT, UR21, -0x1, URZ ;  /* 0xffffffff15077890 */ /* 0x000fe4000fffe0ff */
[----:B------:R-:W-:-:S03]  /*14c0*/  UIADD3 UR14, UPT, UPT, UR22, -UR21, URZ ;  /* 0x80000015160e7290 */ /* 0x000fc6000fffe0ff */
[----:B------:R-:W-:-:S04]  /*14d0*/  @UP1 UIADD3 UR7, UPT, UPT, UR21, URZ, URZ ;  /* 0x000000ff15071290 */ /* 0x000fc8000fffe0ff */
[----:B--2---:R-:W-:-:S12]  /*14e0*/  UIADD3 UR7, UPT, UPT, UR7, 0x1, URZ ;  /* 0x0000000107077890 */ /* 0x004fd8000fffe0ff */
.L_x_35:
[----:B------:R-:W-:Y:S01]  /*14f0*/  UISETP.NE.AND UP0, UPT, UR37, URZ, UPT ;  /* 0x000000ff2500728c */ /* 0x000fe2000bf05270 */
[----:B------:R-:W1:Y:S08]  /*1500*/  S2UR UR37, SR_CgaCtaId ;  /* 0x00000000002579c3 */ /* 0x000e700000008800 */
[----:B------:R-:W-:Y:S05]  /*1510*/  BRA.U UP0, `(.L_x_18) ;  /* 0x0000000100347547 */ /* 0x000fea000b800000 */
[----:B------:R-:W2:Y:S01]  /*1520*/  S2R R2, SR_CgaCtaId ;  /* 0x0000000000027919 */ /* 0x000ea20000008800 */
[----:B------:R-:W-:-:S04]  /*1530*/  MOV R3, 0x400 ;  /* 0x0000040000037802 */ /* 0x000fc80000000f00 */
[----:B--2---:R-:W-:Y:S02]  /*1540*/  LEA R3, R2, R3, 0x18 ;  /* 0x0000000302037211 */ /* 0x004fe400078ec0ff */
[----:B------:R-:W-:-:S03]  /*1550*/  SHF.L.U32 R2, R8, 0x1f, RZ ;  /* 0x0000001f08027819 */ /* 0x000fc600000006ff */
[----:B------:R-:W-:-:S04]  /*1560*/  IMAD R3, R10, 0x8, R3 ;  /* 0x000000080a037824 */ /* 0x000fc800078e0203 */
[----:B------:R-:W2:Y:S02]  /*1570*/  SYNCS.PHASECHK.TRANS64.TRYWAIT P0, [R3+URZ+0xd0], R2 ;  /* 0x0000d002030075a7 */ /* 0x000ea400080011ff */
[----:B--2---:R-:W-:Y:S05]  /*1580*/  @!P0 BRA `(.L_x_19) ;  /* 0x0000008000508947 */ /* 0x004fea0003800000 */
.L_x_120:
[----:B------:R-:W-:Y:S01]  /*1590*/  VIADD R10, R10, 0x1 ;  /* 0x000000010a0a7836 */ /* 0x000fe20000000000 */
[----:B------:R2:W-:Y:S04]  /*15a0*/  SYNCS.ARRIVE.TRANS64.A1T0 RZ, [R3+URZ+0xc0], RZ ;  /* 0x0000c0ff03ff79a7 */ /* 0x0005e800081000ff */
[----:B------:R-:W-:-:S04]  /*15b0*/  ISETP.NE.AND P0, PT, R10, 0x2, PT ;  /* 0x000000020a00780c */ /* 0x000fc80003f05270 */
[----:B------:R-:W-:Y:S02]  /*15c0*/  SEL R10, R10, RZ, P0 ;  /* 0x000000ff0a0a7207 */ /* 0x000fe40000000000 */
[----:B--2---:R-:W-:-:S04]  /*15d0*/  SEL R3, RZ, 0x1, P0 ;  /* 0x00000001ff037807 */ /* 0x004fc80000000000 */
[----:B------:R-:W-:-:S07]  /*15e0*/  LOP3.LUT R8, R8, R3, RZ, 0x3c, !PT ;  /* 0x0000000308087212 */ /* 0x000fce00078e3cff */
.L_x_18:
[----:B------:R-:W-:Y:S01]  /*15f0*/  UMOV UR4, 0x400 ;  /* 0x0000040000047882 */ /* 0x000fe20000000000 */
[----:B------:R-:W-:Y:S01]  /*1600*/  SHF.L.U32 R2, R15, 0x1f, RZ ;  /* 0x0000001f0f027819 */ /* 0x000fe200000006ff */
[----:B-1----:R-:W-:Y:S01]  /*1610*/  ULEA UR4, UR37, UR4, 0x18 ;  /* 0x0000000425047291 */ /* 0x002fe2000f8ec0ff */
[----:B------:R-:W-:Y:S01]  /*1620*/  R2UR UR35, R21 ;  /* 0x00000000152372ca */ /* 0x000fe200000e0000 */
[----:B------:R-:W-:Y:S01]  /*1630*/  UISETP.GE.U32.AND UP0, UPT, UR15, 0x7f, UPT ;  /* 0x0000007f0f00788c */ /* 0x000fe2000bf06070 */
[----:B------:R-:W-:Y:S01]  /*1640*/  R2UR UR11, R20 ;  /* 0x00000000140b72ca */ /* 0x000fe200000e0000 */
[----:B------:R-:W-:Y:S01]  /*1650*/  ULEA UR5, UR13, UR4, 0x3 ;  /* 0x000000040d057291 */ /* 0x000fe2000f8e18ff */
[----:B------:R-:W-:-:S08]  /*1660*/  UMOV UR23, URZ ;  /* 0x000000ff00177c82 */ /* 0x000fd00008000000 */
[----:B------:R1:W2:Y:S01]  /*1670*/  SYNCS.PHASECHK.TRANS64.TRYWAIT P0, [UR5+0x20], R2 ;  /* 0x00002002ff0075a7 */ /* 0x0002a20008001105 */
[----:B------:R-:W-:Y:S02]  /*1680*/  USHF.L.U32 UR35, UR35, 0x7, URZ ;  /* 0x0000000723237899 */ /* 0x000fe400080006ff */
[----:B------:R-:W-:Y:S01]  /*1690*/  UIMAD UR11, UR11, 0xc0, URZ ;  /* 0x000000c00b0b78a4 */ /* 0x000fe2000f8e02ff */
[----:B------:R-:W-:Y:S11]  /*16a0*/  BRA.U !UP0, `(.L_x_20) ;  /* 0x0000000108a87547 */ /* 0x000ff6000b800000 */
[----:B------:R-:W-:Y:S01]  /*16b0*/  UMOV UR16, URZ ;  /* 0x000000ff00107c82 */ /* 0x000fe20008000000 */
[----:B------:R-:W-:-:S05]  /*16c0*/  UMOV UR6, UR13 ;  /* 0x0000000d00067c82 */ /* 0x000fca0008000000 */
.L_x_25:
[----:B--2---:R-:W-:Y:S01]  /*16d0*/  @!P5 MOV R3, 0xa000 ;  /* 0x0000a0000003d802 */ /* 0x004fe20000000f00 */
[----:B-1----:R-:W-:Y:S01]  /*16e0*/  ULEA UR33, UR6, UR4, 0x3 ;  /* 0x0000000406217291 */ /* 0x002fe2000f8e18ff */
[----:B--2---:R-:W-:Y:S11]  /*16f0*/  @P0 BRA `(.L_x_21) ;  /* 0x00000000000c0947 */ /* 0x004ff60003800000 */
[----:B------:R-:W-:Y:S04]  /*1700*/  SHF.L.U32 R5, R15, 0x1f, RZ ;  /* 0x0000001f0f057819 */ /* 0x000fe800000006ff */
[----:B------:R-:W2:Y:S02]  /*1710*/  SYNCS.PHASECHK.TRANS64.TRYWAIT P0, [UR33+0x20], R5 ;  /* 0x00002005ff0075a7 */ /* 0x000ea40008001121 */
[----:B--2---:R-:W-:Y:S05]  /*1720*/  @!P0 BRA `(.L_x_22) ;  /* 0x0000007c00fc8947 */ /* 0x004fea0003800000 */
.L_x_21:
[----:B------:R2:W-:Y:S01]  /*1730*/  @!P5 SYNCS.ARRIVE.TRANS64 RZ, [UR33], R3 ;  /* 0x00000003ffffd9a7 */ /* 0x0005e20008000021 */
[----:B------:R-:W-:Y:S04]  /*1740*/  BSSY.RECONVERGENT B0, `(.L_x_23) ;  /* 0x0000003000007945 */ /* 0x000fe80003800200 */
[----:B------:R-:W-:Y:S05]  /*1750*/  @P4 BRA `(.L_x_24) ;  /* 0x0000000000044947 */ /* 0x000fea0003800000 */
[----:B------:R-:W-:Y:S05]  /*1760*/  BPT.TRAP 0x1 ;  /* 0x000000040000795c */ /* 0x000fea0000300000 */
.L_x_24:
[----:B------:R-:W-:Y:S05]  /*1770*/  BSYNC.RECONVERGENT B0 ;  /* 0x0000000000007941 */ /* 0x000fea0003800200 */
.L_x_23:
[----:B------:R-:W-:Y:S02]  /*1780*/  UIADD3 UR13, UPT, UPT, UR6, 0x1, URZ ;  /* 0x00000001060d7890 */ /* 0x000fe4000fffe0ff */
[----:B------:R-:W-:Y:S02]  /*1790*/  UIADD3 UR18, UP1, UPT, UR24, 0x80, URZ ;  /* 0x0000008018127890 */ /* 0x000fe4000ff3e0ff */
[----:B------:R-:W-:Y:S02]  /*17a0*/  UISETP.NE.AND UP0, UPT, UR13, 0x4, UPT ;  /* 0x000000040d00788c */ /* 0x000fe4000bf05270 */
[----:B------:R-:W-:Y:S02]  /*17b0*/  ULEA UR32, UR6, UR4, 0xe ;  /* 0x0000000406207291 */ /* 0x000fe4000f8e70ff */
[----:B------:R-:W-:Y:S02]  /*17c0*/  USEL UR9, URZ, 0x1, UP0 ;  /* 0x00000001ff097887 */ /* 0x000fe40008000000 */
[----:B------:R-:W-:Y:S02]  /*17d0*/  USEL UR13, UR13, URZ, UP0 ;  /* 0x000000ff0d0d7287 */ /* 0x000fe40008000000 */
[----:B------:R-:W-:Y:S02]  /*17e0*/  USHF.L.U32 UR34, UR16, 0x6, URZ ;  /* 0x0000000610227899 */ /* 0x000fe400080006ff */
[----:B------:R-:W-:Y:S01]  /*17f0*/  ULEA UR8, UR13, UR4, 0x3 ;  /* 0x000000040d087291 */ /* 0x000fe2000f8e18ff */
[----:B------:R-:W-:Y:S01]  /*1800*/  LOP3.LUT R15, R15, UR9, RZ, 0x3c, !PT ;  /* 0x000000090f0f7c12 */ /* 0x000fe2000f8e3cff */
[----:B------:R-:W-:Y:S02]  /*1810*/  UIADD3.X UR19, UPT, UPT, URZ, UR25, URZ, UP1, !UPT ;  /* 0x00000019ff137290 */ /* 0x000fe40008ffe4ff */
[----:B------:R-:W-:Y:S01]  /*1820*/  UIADD3 UR32, UPT, UPT, UR32, 0xc800, URZ ;  /* 0x0000c80020207890 */ /* 0x000fe2000fffe0ff */
[----:B-1----:R-:W-:Y:S01]  /*1830*/  SHF.L.U32 R2, R15, 0x1f, RZ ;  /* 0x0000001f0f027819 */ /* 0x002fe200000006ff */
[----:B------:R-:W-:Y:S02]  /*1840*/  UIMAD UR5, UR6, 0x6000, UR4 ;  /* 0x00006000060578a4 */ /* 0x000fe4000f8e0204 */
[----:B------:R-:W-:Y:S01]  /*1850*/  UIADD3 UR26, UP0, UPT, UR24, 0x180, URZ ;  /* 0x00000180181a7890 */ /* 0x000fe2000ff1e0ff */
[----:B------:R1:W1:Y:S01]  /*1860*/  SYNCS.PHASECHK.TRANS64.TRYWAIT P0, [UR8+0x20], R2 ;  /* 0x00002002ff0075a7 */ /* 0x0002620008001108 */
[----:B------:R-:W-:Y:S01]  /*1870*/  UMOV UR28, 0x0 ;  /* 0x00000000001c7882 */ /* 0x000fe20000000000 */
[----:B------:R-:W-:Y:S01]  /*1880*/  UMOV UR29, 0x10000000 ;  /* 0x10000000001d7882 */ /* 0x000fe20000000000 */
[----:B------:R-:W-:Y:S01]  /*1890*/  UIADD3 UR8, UPT, UPT, UR5, 0x1c800, URZ ;  /* 0x0001c80005087890 */ /* 0x000fe2000fffe0ff */
[----:B------:R1:W-:Y:S01]  /*18a0*/  UTMALDG.3D [UR32], [UR18], desc[UR28] ;  /* 0x00001c20120075b4 */ /* 0x0003e20008011000 */
[----:B------:R-:W-:Y:S02]  /*18b0*/  UIADD3.X UR27, UPT, UPT, URZ, UR25, URZ, UP0, !UPT ;  /* 0x00000019ff1b7290 */ /* 0x000fe400087fe4ff */
[----:B------:R-:W-:Y:S01]  /*18c0*/  UIADD3 UR16, UPT, UPT, UR16, 0x1, URZ ;  /* 0x0000000110107890 */ /* 0x000fe2000fffe0ff */
[----:B------:R-:W-:Y:S01]  /*18d0*/  UMOV UR12, UR36 ;  /* 0x00000024000c7c82 */ /* 0x000fe20008000000 */
[----:B------:R-:W-:Y:S01]  /*18e0*/  UMOV UR9, UR33 ;  /* 0x0000002100097c82 */ /* 0x000fe20008000000 */
[----:B------:R-:W-:Y:S01]  /*18f0*/  UMOV UR10, UR34 ;  /* 0x00000022000a7c82 */ /* 0x000fe20008000000 */
[----:B------:R-:W-:Y:S03]  /*1900*/  UISETP.NE.AND UP0, UPT, UR16, UR7, UPT ;  /* 0x000000071000728c */ /* 0x000fe6000bf05270 */
[----:B------:R1:W-:Y:S01]  /*1910*/  UTMALDG.3D [UR8], [UR26], desc[UR28] ;  /* 0x00001c081a0075b4 */ /* 0x0003e20008011000 */
[----:B------:R-:W-:Y:S01]  /*1920*/  UMOV UR23, UR7 ;  /* 0x0000000700177c82 */ /* 0x000fe20008000000 */
[----:B------:R-:W-:Y:S04]  /*1930*/  UMOV UR6, UR13 ;  /* 0x0000000d00067c82 */ /* 0x000fe80008000000 */
[----:B------:R-:W-:Y:S05]  /*1940*/  BRA.U UP0, `(.L_x_25) ;  /* 0xfffffffd00607547 */ /* 0x000fea000b83ffff */
.L_x_20:
[----:B------:R-:W-:Y:S01]  /*1950*/  ULEA UR5, UR13, UR4, 0x3 ;  /* 0x000000040d057291 */ /* 0x000fe2000f8e18ff */
[----:B-1----:R-:W-:Y:S01]  /*1960*/  SHF.L.U32 R2, R15, 0x1f, RZ ;  /* 0x0000001f0f027819 */ /* 0x002fe200000006ff */
[----:B------:R-:W-:Y:S01]  /*1970*/  @!P1 SYNCS.ARRIVE.TRANS64.A1T0 RZ, [UR4+0x78], RZ ;  /* 0x000078ffffff99a7 */ /* 0x000fe20008100004 */
[----:B------:R-:W-:-:S06]  /*1980*/  UISETP.GT.AND UP0, UPT, UR22, UR21, UPT ;  /* 0x000000151600728c */ /* 0x000fcc000bf04270 */
[----:B--2---:R1:W2:Y:S03]  /*1990*/  SYNCS.PHASECHK.TRANS64.TRYWAIT P0, [UR5+0x20], R2 ;  /* 0x00002002ff0075a7 */ /* 0x0042a60008001105 */
[----:B------:R-:W-:Y:S05]  /*19a0*/  BRA.U !UP0, `(.L_x_26) ;  /* 0x0000000108ac7547 */ /* 0x000fea000b800000 */
[----:B------:R-:W-:Y:S01]  /*19b0*/  UIADD3 UR26, UPT, UPT, UR14, UR23, URZ ;  /* 0x000000170e1a7290 */ /* 0x000fe2000fffe0ff */
[----:B------:R-:W-:-:S11]  /*19c0*/  UMOV UR6, UR13 ;  /* 0x0000000d00067c82 */ /* 0x000fd60008000000 */
.L_x_31:
[----:B--2---:R-:W-:Y:S01]  /*19d0*/  @!P5 MOV R3, 0xa000 ;  /* 0x0000a0000003d802 */ /* 0x004fe20000000f00 */
[----:B-1----:R-:W-:Y:S01]  /*19e0*/  ULEA UR17, UR6, UR4, 0x3 ;  /* 0x0000000406117291 */ /* 0x002fe2000f8e18ff */
[----:B--2---:R-:W-:Y:S11]  /*19f0*/  @P0 BRA `(.L_x_27) ;  /* 0x00000000000c0947 */ /* 0x004ff60003800000 */
[----:B------:R-:W-:Y:S04]  /*1a00*/  SHF.L.U32 R5, R15, 0x1f, RZ ;  /* 0x0000001f0f057819 */ /* 0x000fe800000006ff */
[----:B------:R-:W2:Y:S02]  /*1a10*/  SYNCS.PHASECHK.TRANS64.TRYWAIT P0, [UR17+0x20], R5 ;  /* 0x00002005ff0075a7 */ /* 0x000ea40008001111 */
[----:B--2---:R-:W-:Y:S05]  /*1a20*/  @!P0 BRA `(.L_x_28) ;  /* 0x0000007c00548947 */ /* 0x004fea0003800000 */
.L_x_27:
[----:B------:R2:W-:Y:S01]  /*1a30*/  @!P5 SYNCS.ARRIVE.TRANS64 RZ, [UR17], R3 ;  /* 0x00000003ffffd9a7 */ /* 0x0005e20008000011 */
[----:B------:R-:W-:Y:S04]  /*1a40*/  BSSY.RECONVERGENT B0, `(.L_x_29) ;  /* 0x0000003000007945 */ /* 0x000fe80003800200 */
[----:B------:R-:W-:Y:S05]  /*1a50*/  @P4 BRA `(.L_x_30) ;  /* 0x0000000000044947 */ /* 0x000fea0003800000 */
[----:B------:R-:W-:Y:S05]  /*1a60*/  BPT.TRAP 0x1 ;  /* 0x000000040000795c */ /* 0x000fea0000300000 */
.L_x_30:
[----:B------:R-:W-:Y:S05]  /*1a70*/  BSYNC.RECONVERGENT B0 ;  /* 0x0000000000007941 */ /* 0x000fea0003800200 */
.L_x_29:
[----:B------:R-:W-:Y:S02]  /*1a80*/  UIADD3 UR13, UPT, UPT, UR6, 0x1, URZ ;  /* 0x00000001060d7890 */ /* 0x000fe4000fffe0ff */
[----:B------:R-:W-:Y:S02]  /*1a90*/  ULEA UR16, UR6, UR4, 0xe ;  /* 0x0000000406107291 */ /* 0x000fe4000f8e70ff */
[----:B------:R-:W-:Y:S02]  /*1aa0*/  UISETP.NE.AND UP0, UPT, UR13, 0x4, UPT ;  /* 0x000000040d00788c */ /* 0x000fe4000bf05270 */
[----:B------:R-:W-:Y:S02]  /*1ab0*/  UIADD3 UR32, UP1, UPT, UR24, 0x80, URZ ;  /* 0x0000008018207890 */ /* 0x000fe4000ff3e0ff */
[----:B------:R-:W-:Y:S02]  /*1ac0*/  USEL UR9, URZ, 0x1, UP0 ;  /* 0x00000001ff097887 */ /* 0x000fe40008000000 */
[----:B------:R-:W-:Y:S02]  /*1ad0*/  USEL UR13, UR13, URZ, UP0 ;  /* 0x000000ff0d0d7287 */ /* 0x000fe40008000000 */
[----:B------:R-:W-:Y:S02]  /*1ae0*/  USHF.L.U32 UR18, UR23, 0x6, URZ ;  /* 0x0000000617127899 */ /* 0x000fe400080006ff */
[----:B------:R-:W-:Y:S01]  /*1af0*/  ULEA UR8, UR13, UR4, 0x3 ;  /* 0x000000040d087291 */ /* 0x000fe2000f8e18ff */
[----:B------:R-:W-:Y:S01]  /*1b00*/  LOP3.LUT R15, R15, UR9, RZ, 0x3c, !PT ;  /* 0x000000090f0f7c12 */ /* 0x000fe2000f8e3cff */
[----:B------:R-:W-:Y:S02]  /*1b10*/  UIADD3 UR16, UPT, UPT, UR16, 0xc800, URZ ;  /* 0x0000c80010107890 */ /* 0x000fe4000fffe0ff */
[----:B------:R-:W-:Y:S01]  /*1b20*/  UIADD3.X UR33, UPT, UPT, URZ, UR25, URZ, UP1, !UPT ;  /* 0x00000019ff217290 */ /* 0x000fe20008ffe4ff */
[----:B-1----:R-:W-:Y:S01]  /*1b30*/  SHF.L.U32 R2, R15, 0x1f, RZ ;  /* 0x0000001f0f027819 */ /* 0x002fe200000006ff */
[----:B------:R-:W-:Y:S02]  /*1b40*/  UIMAD UR5, UR6, 0x6000, UR4 ;  /* 0x00006000060578a4 */ /* 0x000fe4000f8e0204 */
[----:B------:R-:W-:Y:S01]  /*1b50*/  UIADD3 UR30, UP0, UPT, UR24, 0x180, URZ ;  /* 0x00000180181e7890 */ /* 0x000fe2000ff1e0ff */
[----:B------:R1:W1:Y:S01]  /*1b60*/  SYNCS.PHASECHK.TRANS64.TRYWAIT P0, [UR8+0x20], R2 ;  /* 0x00002002ff0075a7 */ /* 0x0002620008001108 */
[----:B------:R-:W-:Y:S01]  /*1b70*/  UIADD3 UR8, UPT, UPT, UR5, 0x1c800, URZ ;  /* 0x0001c80005087890 */ /* 0x000fe2000fffe0ff */
[----:B------:R-:W-:Y:S01]  /*1b80*/  UMOV UR28, 0x0 ;  /* 0x00000000001c7882 */ /* 0x000fe20000000000 */
[----:B------:R-:W-:Y:S01]  /*1b90*/  UMOV UR29, 0x10000000 ;  /* 0x10000000001d7882 */ /* 0x000fe20000000000 */
[----:B------:R-:W-:Y:S01]  /*1ba0*/  UMOV UR19, UR35 ;  /* 0x0000002300137c82 */ /* 0x000fe20008000000 */
[----:B------:R-:W-:Y:S01]  /*1bb0*/  UMOV UR20, UR36 ;  /* 0x0000002400147c82 */ /* 0x000fe20008000000 */
[----:B------:R-:W-:Y:S01]  /*1bc0*/  UIADD3.X UR31, UPT, UPT, URZ, UR25, URZ, UP0, !UPT ;  /* 0x00000019ff1f7290 */ /* 0x000fe200087fe4ff */
[----:B------:R1:W-:Y:S01]  /*1bd0*/  UTMALDG.3D [UR16], [UR32], desc[UR28] ;  /* 0x00001c10200075b4 */ /* 0x0003e20008011000 */
[----:B------:R-:W-:Y:S01]  /*1be0*/  UIADD3 UR23, UPT, UPT, UR23, 0x1, URZ ;  /* 0x0000000117177890 */ /* 0x000fe2000fffe0ff */
[----:B------:R-:W-:Y:S01]  /*1bf0*/  UMOV UR12, UR36 ;  /* 0x00000024000c7c82 */ /* 0x000fe20008000000 */
[----:B------:R-:W-:Y:S01]  /*1c00*/  UMOV UR9, UR17 ;  /* 0x0000001100097c82 */ /* 0x000fe20008000000 */
[----:B------:R-:W-:Y:S01]  /*1c10*/  UMOV UR10, UR18 ;  /* 0x00000012000a7c82 */ /* 0x000fe20008000000 */
[----:B------:R-:W-:Y:S03]  /*1c20*/  UISETP.NE.AND UP0, UPT, UR23, UR26, UPT ;  /* 0x0000001a1700728c */ /* 0x000fe6000bf05270 */
[----:B------:R1:W-:Y:S01]  /*1c30*/  UTMALDG.3D [UR8], [UR30], desc[UR28] ;  /* 0x00001c081e0075b4 */ /* 0x0003e20008011000 */
[----:B------:R-:W-:Y:S05]  /*1c40*/  UMOV UR6, UR13 ;  /* 0x0000000d00067c82 */ /* 0x000fea0008000000 */
[----:B------:R-:W-:Y:S05]  /*1c50*/  BRA.U UP0, `(.L_x_31) ;  /* 0xfffffffd005c7547 */ /* 0x000fea000b83ffff */
.L_x_26:
[----:B-1----:R-:W-:Y:S01]  /*1c60*/  LEA R2, R14, UR4, 0x3 ;  /* 0x000000040e027c11 */ /* 0x002fe2000f8e18ff */
[----:B------:R-:W-:Y:S01]  /*1c70*/  NOP ;  /* 0x0000000000007918 */ /* 0x000fe20000000000 */
[----:B--2---:R-:W-:Y:S02]  /*1c80*/  SHF.L.U32 R3, R12, 0x1f, RZ ;  /* 0x0000001f0c037819 */ /* 0x004fe400000006ff */
[----:B------:R-:W-:Y:S02]  /*1c90*/  LEA R4, R14, UR4, 0x4 ;  /* 0x000000040e047c11 */ /* 0x000fe4000f8e20ff */
[----:B------:R-:W1:Y:S02]  /*1ca0*/  SYNCS.PHASECHK.TRANS64.TRYWAIT P0, [R2+URZ+0x80], R3 ;  /* 0x00008003020075a7 */ /* 0x000e6400080011ff */
[----:B-1----:R-:W-:Y:S05]  /*1cb0*/  @!P0 BRA `(.L_x_32) ;  /* 0x0000007800c88947 */ /* 0x002fea0003800000 */
.L_x_123:
[----:B------:R-:W2:Y:S01]  /*1cc0*/  LDS.128 R4, [R4+0xf0] ;  /* 0x0000f00004047984 */ /* 0x000ea20000000c00 */
[----:B---3--:R-:W-:Y:S01]  /*1cd0*/  ISETP.GE.AND P0, PT, R72, 0x1, PT ;  /* 0x000000014800780c */ /* 0x008fe20003f06270 */
[----:B-1----:R-:W-:Y:S01]  /*1ce0*/  VIADD R2, R2, 0x90 ;  /* 0x0000009002027836 */ /* 0x002fe20000000000 */
[----:B------:R-:W-:Y:S01]  /*1cf0*/  @!PT LDS RZ, [RZ] ;  /* 0x00000000fffff984 */ /* 0x000fe20000000800 */
[----:B------:R-:W-:Y:S01]  /*1d00*/  @!PT LDS RZ, [RZ] ;  /* 0x00000000fffff984 */ /* 0x000fe20000000800 */
[----:B------:R-:W-:Y:S01]  /*1d10*/  @!PT LDS RZ, [RZ] ;  /* 0x00000000fffff984 */ /* 0x000fe20000000800 */
[----:B------:R-:W-:Y:S01]  /*1d20*/  @!PT LDS RZ, [RZ] ;  /* 0x00000000fffff984 */ /* 0x000fe20000000800 */
[----:B------:R1:W-:Y:S06]  /*1d30*/  MEMBAR.ALL.CTA ;  /* 0x0000000000007992 */ /* 0x0003ec0000008000 */
[----:B-1----:R-:W1:Y:S01]  /*1d40*/  FENCE.VIEW.ASYNC.S ;  /* 0x00000000000073c6 */ /* 0x002e620000000000 */
[----:B------:R-:W-:-:S04]  /*1d50*/  PRMT R2, RZ, 0x654, R2 ;  /* 0x00000654ff027816 */ /* 0x000fc80000000002 */
[----:B-1----:R1:W-:Y:S01]  /*1d60*/  SYNCS.ARRIVE.TRANS64.RED.A1T0 RZ, [R2+URZ], RZ ;  /* 0x000000ff02ff79a7 */ /* 0x0023e200081004ff */
[----:B--2---:R-:W-:-:S13]  /*1d70*/  LOP3.LUT P2, RZ, R6, 0x1, RZ, 0xc0, !PT ;  /* 0x0000000106ff7812 */ /* 0x004fda000784c0ff */
[----:B------:R-:W-:Y:S01]  /*1d80*/  @P2 SHF.R.U32.HI R3, RZ, 0x10, R5 ;  /* 0x00000010ff032819 */ /* 0x000fe20000011605 */
[----:B------:R-:W-:Y:S01]  /*1d90*/  VOTEU.ANY UP0, P2 ;  /* 0x0000000000ff7886 */ /* 0x000fe20001000100 */
[----:B------:R-:W-:Y:S02]  /*1da0*/  @P2 MOV R13, R4 ;  /* 0x00000004000d2202 */ /* 0x000fe40000000f00 */
[----:B------:R-:W-:Y:S02]  /*1db0*/  @P2 R2UR.BROADCAST UR5, R3 ;  /* 0x00000000030522ca */ /* 0x000fe400008e0000 */
[----:B------:R-:W-:-:S11]  /*1dc0*/  @P2 LOP3.LUT R11, R5, 0xffff, RZ, 0xc0, !PT ;  /* 0x0000ffff050b2812 */ /* 0x000fd600078ec0ff */
[----:B------:R-:W-:Y:S01]  /*1dd0*/  @UP0 UMOV UR36, UR5 ;  /* 0x0000000500240c82 */ /* 0x000fe20008000000 */
[----:B-1----:R-:W-:Y:S05]  /*1de0*/  @!P0 BRA `(.L_x_33) ;  /* 0x0000000000b88947 */ /* 0x002fea0003800000 */
[----:B------:R-:W4:Y:S01]  /*1df0*/  LDC.64 R4, c[0x0][0xb18] ;  /* 0x0002c600ff047b82 */ /* 0x000f220000000a00 */
[----:B------:R-:W-:-:S07]  /*1e00*/  ISETP.NE.AND P3, PT, R72, 0x1, PT ;  /* 0x000000014800780c */ /* 0x000fce0003f65270 */
[----:B------:R-:W1:Y:S08]  /*1e10*/  LDC.64 R6, c[0x0][0xb10] ;  /* 0x0002c400ff067b82 */ /* 0x000e700000000a00 */
[----:B------:R-:W2:Y:S08]  /*1e20*/  LDC R16, c[0x0][0xb20] ;  /* 0x0002c800ff107b82 */ /* 0x000eb00000000800 */
[----:B------:R-:W3:Y:S01]  /*1e30*/  LDC R18, c[0x0][0xb0c] ;  /* 0x0002c300ff127b82 */ /* 0x000ee20000000800 */
[----:B----4-:R-:W-:Y:S01]  /*1e40*/  IMAD.HI.U32 R17, R0, R5, RZ ;  /* 0x0000000500117227 */ /* 0x010fe200078e00ff */
[----:B------:R-:W-:-:S03]  /*1e50*/  ISETP.NE.AND P0, PT, R4, 0x1, PT ;  /* 0x000000010400780c */ /* 0x000fc60003f05270 */
[----:B------:R-:W-:-:S03]  /*1e60*/  IMAD.HI.U32 R5, R11, R5, RZ ;  /* 0x000000050b057227 */ /* 0x000fc600078e00ff */
[----:B------:R-:W4:Y:S01]  /*1e70*/  LDC.64 R2, c[0x0][0xb28] ;  /* 0x0002ca00ff027b82 */ /* 0x000f220000000a00 */
[----:B-1----:R-:W-:-:S04]  /*1e80*/  IMAD.HI.U32 R20, R9, R6, RZ ;  /* 0x0000000609147227 */ /* 0x002fc800078e00ff */
[----:B------:R-:W-:Y:S01]  /*1e90*/  IMAD.HI.U32 R22, R13, R6, RZ ;  /* 0x000000060d167227 */ /* 0x000fe200078e00ff */
[----:B------:R-:W-:Y:S02]  /*1ea0*/  SHF.R.U32.HI R20, RZ, R7, R20 ;  /* 0x00000007ff147219 */ /* 0x000fe40000011614 */
[-C--:B--2---:R-:W-:Y:S02]  /*1eb0*/  SHF.R.U32.HI R17, RZ, R16.reuse, R17 ;  /* 0x00000010ff117219 */ /* 0x084fe40000011611 */
[----:B------:R-:W-:Y:S02]  /*1ec0*/  SHF.R.U32.HI R16, RZ, R16, R5 ;  /* 0x00000010ff107219 */ /* 0x000fe40000011605 */
[----:B------:R-:W-:Y:S02]  /*1ed0*/  SEL R17, R0, R17, !P0 ;  /* 0x0000001100117207 */ /* 0x000fe40004000000 */
[----:B------:R-:W-:Y:S02]  /*1ee0*/  SHF.R.U32.HI R22, RZ, R7, R22 ;  /* 0x00000007ff167219 */ /* 0x000fe40000011616 */
[----:B---3--:R-:W-:-:S02]  /*1ef0*/  ISETP.NE.AND P1, PT, R18, 0x1, PT ;  /* 0x000000011200780c */ /* 0x008fc40003f25270 */
[----:B------:R-:W-:Y:S02]  /*1f00*/  SEL R5, R11, R16, !P0 ;  /* 0x000000100b057207 */ /* 0x000fe40004000000 */
[----:B------:R-:W-:Y:S02]  /*1f10*/  SEL R19, R9, R20, !P1 ;  /* 0x0000001409137207 */ /* 0x000fe40004800000 */
[----:B------:R-:W-:Y:S01]  /*1f20*/  SEL R7, R13, R22, !P1 ;  /* 0x000000160d077207 */ /* 0x000fe20004800000 */
[----:B----4-:R-:W-:-:S04]  /*1f30*/  IMAD.HI.U32 R20, R17, R2, RZ ;  /* 0x0000000211147227 */ /* 0x010fc800078e00ff */
[----:B------:R-:W-:Y:S01]  /*1f40*/  IMAD.HI.U32 R6, R19, R2, RZ ;  /* 0x0000000213067227 */ /* 0x000fe200078e00ff */
[----:B------:R-:W-:-:S04]  /*1f50*/  @P3 SHF.R.U32.HI R17, RZ, R3, R20 ;  /* 0x00000003ff113219 */ /* 0x000fc80000011614 */
        /* <DEDUP_REMOVED lines=8> */
[----:B------:R-:W-:-:S04]  /*1fe0*/  @!P0 IMAD.HI.U32 R16, R7, R2, RZ ;  /* 0x0000000207108227 */ /* 0x000fc800078e00ff */
[----:B------:R-:W-:Y:S01]  /*1ff0*/  IMAD.MOV R2, RZ, RZ, -R6 ;  /* 0x000000ffff027224 */ /* 0x000fe200078e0a06 */
[----:B------:R-:W-:-:S03]  /*2000*/  @!P0 SHF.R.U32.HI R16, RZ, R3, R16 ;  /* 0x00000003ff108219 */ /* 0x000fc60000011610 */
[----:B------:R-:W-:Y:S01]  /*2010*/  IMAD R2, R72, R2, R5 ;  /* 0x0000000248027224 */ /* 0x000fe200078e0205 */
[----:B------:R-:W-:Y:S02]  /*2020*/  @!P0 SEL R3, R7, R16, !P3 ;  /* 0x0000001007038207 */ /* 0x000fe40005800000 */
[----:B------:R-:W-:-:S03]  /*2030*/  IADD3 R16, PT, PT, -R5, RZ, RZ ;  /* 0x000000ff05107210 */ /* 0x000fc60007ffe1ff */
[--C-:B------:R-:W-:Y:S02]  /*2040*/  @!P0 IMAD.IADD R6, R6, 0x1, -R3.reuse ;  /* 0x0000000106068824 */ /* 0x100fe400078e0a03 */
[----:B------:R-:W-:Y:S01]  /*2050*/  @!P0 IMAD R3, R2, R19, R3 ;  /* 0x0000001302038224 */ /* 0x000fe200078e0203 */
[----:B------:R-:W-:Y:S01]  /*2060*/  IADD3 R2, PT, PT, -R7, RZ, RZ ;  /* 0x000000ff07027210 */ /* 0x000fe20007ffe1ff */
[----:B------:R-:W-:Y:S02]  /*2070*/  @!P0 IMAD R5, R72, R6, R7 ;  /* 0x0000000648058224 */ /* 0x000fe400078e0207 */
[----:B------:R-:W-:Y:S02]  /*2080*/  IMAD R11, R4, R16, R11 ;  /* 0x00000010040b7224 */ /* 0x000fe400078e020b */
[----:B------:R-:W-:Y:S02]  /*2090*/  @!P0 IMAD.MOV.U32 R7, RZ, RZ, R3 ;  /* 0x000000ffff078224 */ /* 0x000fe400078e0003 */
[----:B------:R-:W-:-:S02]  /*20a0*/  IMAD R2, R18, R2, R13 ;  /* 0x0000000212027224 */ /* 0x000fc400078e020d */
[----:B------:R-:W-:Y:S02]  /*20b0*/  IMAD R11, R5, R4, R11 ;  /* 0x00000004050b7224 */ /* 0x000fe400078e020b */
[----:B------:R-:W-:Y:S02]  /*20c0*/  IMAD R13, R7, R18, R2 ;  /* 0x00000012070d7224 */ /* 0x000fe400078e0202 */
.L_x_33:
[----:B------:R-:W1:Y:S02]  /*20d0*/  LDCU UR5, c[0x0][0xb30] ;  /* 0x00016600ff0577ac */ /* 0x000e640008000800 */
[----:B-1----:R-:W-:-:S09]  /*20e0*/  UISETP.NE.AND UP0, UPT, UR5, 0x1, UPT ;  /* 0x000000010500788c */ /* 0x002fd2000bf05270 */
[----:B------:R-:W-:Y:S05]  /*20f0*/  BRA.U UP0, `(.L_x_34) ;  /* 0x0000000100407547 */ /* 0x000fea000b800000 */
[----:B------:R-:W1:Y:S08]  /*2100*/  LDC.64 R4, c[0x0][0xb10] ;  /* 0x0002c400ff047b82 */ /* 0x000e700000000a00 */
[----:B------:R-:W2:Y:S08]  /*2110*/  LDC.64 R2, c[0x0][0xb18] ;  /* 0x0002c600ff027b82 */ /* 0x000eb00000000a00 */
[----:B------:R-:W3:Y:S08]  /*2120*/  LDC R6, c[0x0][0xb20] ;  /* 0x0002c800ff067b82 */ /* 0x000ef00000000800 */
[----:B------:R-:W4:Y:S01]  /*2130*/  LDC R16, c[0x0][0xb0c] ;  /* 0x0002c300ff107b82 */ /* 0x000f220000000800 */
[----:B-1----:R-:W-:-:S05]  /*2140*/  IMAD.HI.U32 R4, R13, R4, RZ ;  /* 0x000000040d047227 */ /* 0x002fca00078e00ff */
[----:B------:R-:W-:Y:S01]  /*2150*/  SHF.R.U32.HI R4, RZ, R5, R4 ;  /* 0x00000005ff047219 */ /* 0x000fe20000011604 */
[----:B--2---:R-:W-:Y:S01]  /*2160*/  IMAD.HI.U32 R3, R11, R3, RZ ;  /* 0x000000030b037227 */ /* 0x004fe200078e00ff */
[----:B------:R-:W-:-:S04]  /*2170*/  ISETP.NE.AND P0, PT, R2, 0x1, PT ;  /* 0x000000010200780c */ /* 0x000fc80003f05270 */
[----:B---3--:R-:W-:-:S04]  /*2180*/  SHF.R.U32.HI R6, RZ, R6, R3 ;  /* 0x00000006ff067219 */ /* 0x008fc80000011603 */
[----:B------:R-:W-:Y:S02]  /*2190*/  SEL R3, R11, R6, !P0 ;  /* 0x000000060b037207 */ /* 0x000fe40004000000 */
[----:B----4-:R-:W-:-:S04]  /*21a0*/  ISETP.NE.AND P1, PT, R16, 0x1, PT ;  /* 0x000000011000780c */ /* 0x010fc80003f25270 */
[----:B------:R-:W-:-:S05]  /*21b0*/  SEL R4, R13, R4, !P1 ;  /* 0x000000040d047207 */ /* 0x000fca0004800000 */
[----:B------:R-:W-:Y:S02]  /*21c0*/  IMAD.IADD R5, R3, 0x1, -R4 ;  /* 0x0000000103057824 */ /* 0x000fe400078e0a04 */
[----:B------:R-:W-:Y:S02]  /*21d0*/  IMAD.IADD R3, R4, 0x1, -R3 ;  /* 0x0000000104037824 */ /* 0x000fe400078e0a03 */
[----:B------:R-:W-:Y:S02]  /*21e0*/  IMAD R13, R5, R16, R13 ;  /* 0x00000010050d7224 */ /* 0x000fe400078e020d */
[----:B------:R-:W-:-:S07]  /*21f0*/  IMAD R11, R3, R2, R11 ;  /* 0x00000002030b7224 */ /* 0x000fce00078e020b */
.L_x_34:
[----:B------:R-:W-:Y:S01]  /*2200*/  VIADD R14, R14, 0x1 ;  /* 0x000000010e0e7836 */ /* 0x000fe20000000000 */
[----:B------:R-:W-:Y:S01]  /*2210*/  PLOP3.LUT P1, PT, PT, PT, PT, 0x80, 0x8 ;  /* 0x000000000008781c */ /* 0x000fe20003f2f070 */
[----:B------:R-:W-:Y:S02]  /*2220*/  IMAD.IADD R21, R13, 0x1, R156 ;  /* 0x000000010d157824 */ /* 0x000fe400078e029c */
[----:B------:R-:W-:Y:S01]  /*2230*/  IMAD.IADD R20, R11, 0x1, R154 ;  /* 0x000000010b147824 */ /* 0x000fe200078e029a */
[----:B------:R-:W-:-:S04]  /*2240*/  ISETP.NE.AND P0, PT, R14, 0x2, PT ;  /* 0x000000020e00780c */ /* 0x000fc80003f05270 */
[----:B------:R-:W-:Y:S02]  /*2250*/  SEL R3, RZ, 0x1, P0 ;  /* 0x00000001ff037807 */ /* 0x000fe40000000000 */
[----:B------:R-:W-:Y:S02]  /*2260*/  SEL R14, R14, RZ, P0 ;  /* 0x000000ff0e0e7207 */ /* 0x000fe40000000000 */
[----:B------:R-:W-:Y:S01]  /*2270*/  LOP3.LUT R12, R12, R3, RZ, 0x3c, !PT ;  /* 0x000000030c0c7212 */ /* 0x000fe200078e3cff */
[----:B------:R-:W-:Y:S06]  /*2280*/  @P2 BRA `(.L_x_35) ;  /* 0xfffffff000982947 */ /* 0x000fec000383ffff */
[----:B------:R-:W-:Y:S01]  /*2290*/  UIADD3 UR4, UPT, UPT, UR4, 0x20, URZ ;  /* 0x0000002004047890 */ /* 0x000fe2000fffe0ff */
[----:B------:R-:W-:-:S03]  /*22a0*/  SHF.L.U32 R3, R15, 0x1f, RZ ;  /* 0x0000001f0f037819 */ /* 0x000fc600000006ff */
[----:B------:R-:W-:-:S09]  /*22b0*/  ULEA UR5, UR13, UR4, 0x3 ;  /* 0x000000040d057291 */ /* 0x000fd2000f8e18ff */
[----:B------:R-:W1:Y:S02]  /*22c0*/  SYNCS.PHASECHK.TRANS64.TRYWAIT P0, [UR5], R3 ;  /* 0x00000003ff0075a7 */ /* 0x000e640008001105 */
[----:B-1----:R-:W-:Y:S05]  /*22d0*/  @!P0 BRA `(.L_x_36) ;  /* 0x0000007400548947 */ /* 0x002fea0003800000 */
.L_x_125:
[----:B------:R-:W-:-:S04]  /*22e0*/  UIADD3 UR6, UPT, UPT, UR13, 0x1, URZ ;  /* 0x000000010d067890 */ /* 0x000fc8000fffe0ff */
[----:B------:R-:W-:-:S04]  /*22f0*/  UISETP.NE.AND UP0, UPT, UR6, 0x4, UPT ;  /* 0x000000040600788c */ /* 0x000fc8000bf05270 */
[----:B------:R-:W-:Y:S02]  /*2300*/  USEL UR7, URZ, 0x1, UP0 ;  /* 0x00000001ff077887 */ /* 0x000fe40008000000 */
[----:B------:R-:W-:-:S04]  /*2310*/  USEL UR6, UR6, URZ, UP0 ;  /* 0x000000ff06067287 */ /* 0x000fc80008000000 */
[----:B------:R-:W-:Y:S01]  /*2320*/  ULEA UR5, UR6, UR4, 0x3 ;  /* 0x0000000406057291 */ /* 0x000fe2000f8e18ff */
[----:B------:R-:W-:-:S04]  /*2330*/  LOP3.LUT R2, R15, UR7, RZ, 0x3c, !PT ;  /* 0x000000070f027c12 */ /* 0x000fc8000f8e3cff */
[----:B-1----:R-:W-:-:S04]  /*2340*/  SHF.L.U32 R3, R2, 0x1f, RZ ;  /* 0x0000001f02037819 */ /* 0x002fc800000006ff */
[----:B------:R-:W1:Y:S02]  /*2350*/  SYNCS.PHASECHK.TRANS64.TRYWAIT P0, [UR5], R3 ;  /* 0x00000003ff0075a7 */ /* 0x000e640008001105 */
[----:B-1----:R-:W-:Y:S05]  /*2360*/  @!P0 BRA `(.L_x_37) ;  /* 0x0000007400488947 */ /* 0x002fea0003800000 */
.L_x_127:
        /* <DEDUP_REMOVED lines=9> */
.L_x_129:
[----:B------:R-:W-:-:S04]  /*2400*/  UIADD3 UR6, UPT, UPT, UR6, 0x1, URZ ;  /* 0x0000000106067890 */ /* 0x000fc8000fffe0ff */
[----:B------:R-:W-:-:S04]  /*2410*/  UISETP.NE.AND UP0, UPT, UR6, 0x4, UPT ;  /* 0x000000040600788c */ /* 0x000fc8000bf05270 */
[----:B------:R-:W-:Y:S02]  /*2420*/  USEL UR5, URZ, 0x1, UP0 ;  /* 0x00000001ff057887 */ /* 0x000fe40008000000 */
[----:B------:R-:W-:-:S04]  /*2430*/  USEL UR6, UR6, URZ, UP0 ;  /* 0x000000ff06067287 */ /* 0x000fc80008000000 */
[----:B------:R-:W-:Y:S01]  /*2440*/  ULEA UR6, UR6, UR4, 0x3 ;  /* 0x0000000406067291 */ /* 0x000fe2000f8e18ff */
[----:B-1----:R-:W-:-:S04]  /*2450*/  LOP3.LUT R3, R2, UR5, RZ, 0x3c, !PT ;  /* 0x0000000502037c12 */ /* 0x002fc8000f8e3cff */
[----:B------:R-:W-:Y:S01]  /*2460*/  SHF.L.U32 R3, R3, 0x1f, RZ ;  /* 0x0000001f03037819 */ /* 0x000fe200000006ff */
[----:B----4-:R-:W-:-:S07]  /*2470*/  IMAD.U32 R0, RZ, RZ, UR6 ;  /* 0x00000006ff007e24 */ /* 0x010fce000f8e00ff */
.L_x_39:
[----:B-1----:R1:W2:Y:S02]  /*2480*/  SYNCS.PHASECHK.TRANS64.TRYWAIT P0, [R0+URZ], R3 ;  /* 0x00000003000075a7 */ /* 0x0022a400080011ff */
[----:B--2---:R-:W-:Y:S05]  /*2490*/  @!P0 NANOSLEEP.SYNCS 0x989680 ;  /* 0x009896800000895d */ /* 0x004fea0003900000 */
[----:B------:R-:W2:Y:S02]  /*24a0*/  @!P0 SYNCS.PHASECHK.TRANS64 P0, [R0+URZ], R3 ;  /* 0x00000003000085a7 */ /* 0x000ea400080010ff */
[----:B--2---:R-:W-:Y:S05]  /*24b0*/  @P0 EXIT ;  /* 0x000000000000094d */ /* 0x004fea0003800000 */
[----:B------:R-:W-:Y:S05]  /*24c0*/  BRA `(.L_x_39) ;  /* 0xfffffffc00ec7947 */ /* 0x000fea000383ffff */
.L_x_17:
[----:B------:R-:W-:-:S04]  /*24d0*/  UISETP.NE.AND UP1, UPT, UR37, URZ, UPT ;  /* 0x000000ff2500728c */ /* 0x000fc8000bf25270 */
[----:B------:R-:W-:-:S09]  /*24e0*/  UISETP.NE.OR UP1, UPT, UR8, 0x1, UP1 ;  /* 0x000000010800788c */ /* 0x000fd20008f25670 */
[----:B------:R-:W-:Y:S05]  /*24f0*/  BRA.U UP1, `(.L_x_40) ;  /* 0x0000000501487547 */ /* 0x000fea000b800000 */
[----:B------:R-:W-:Y:S01]  /*2500*/  ISETP.NE.AND P2, PT, R2, RZ, PT ;  /* 0x000000ff0200720c */ /* 0x000fe20003f45270 */
[----:B------:R-:W-:Y:S01]  /*2510*/  IMAD.MOV.U32 R12, RZ, RZ, 0x1 ;  /* 0x00000001ff0c7424 */ /* 0x000fe200078e00ff */
[----:B------:R-:W-:Y:S02]  /*2520*/  CS2R R10, SRZ ;  /* 0x00000000000a7805 */ /* 0x000fe4000001ff00 */
[----:B------:R-:W-:Y:S01]  /*2530*/  CS2R R8, SRZ ;  /* 0x0000000000087805 */ /* 0x000fe2000001ff00 */
[----:B------:R-:W-:Y:S01]  /*2540*/  UMOV UR4, 0x400 ;  /* 0x0000040000047882 */ /* 0x000fe20000000000 */
[----:B------:R-:W-:Y:S01]  /*2550*/  UMOV UR6, URZ ;  /* 0x000000ff00067c82 */ /* 0x000fe20008000000 */
[----:B------:R-:W-:-:S12]  /*2560*/  ULEA UR37, UR37, UR4, 0x18 ;  /* 0x0000000425257291 */ /* 0x000fd8000f8ec0ff */
.L_x_44:
[----:B------:R-:W-:Y:S02]  /*2570*/  LEA R0, R8, UR37, 0x3 ;  /* 0x0000002508007c11 */ /* 0x000fe4000f8e18ff */
[----:B------:R-:W-:-:S03]  /*2580*/  SHF.L.U32 R5, R9, 0x1f, RZ ;  /* 0x0000001f09057819 */ /* 0x000fc600000006ff */
[----:B------:R-:W-:Y:S01]  /*2590*/  VIADD R4, R0, 0xd0 ;  /* 0x000000d000047836 */ /* 0x000fe20000000000 */
[----:B------:R-:W1:Y:S02]  /*25a0*/  SYNCS.PHASECHK.TRANS64.TRYWAIT P0, [R0+URZ+0xc0], R5 ;  /* 0x0000c005000075a7 */ /* 0x000e6400080011ff */
[----:B-1----:R-:W-:Y:S05]  /*25b0*/  @!P0 BRA `(.L_x_41) ;  /* 0x0000007000e48947 */ /* 0x002fea0003800000 */
.L_x_130:
[----:B------:R-:W-:Y:S01]  /*25c0*/  ULEA UR5, UR6, UR37, 0x3 ;  /* 0x0000002506057291 */ /* 0x000fe2000f8e18ff */
[----:B------:R-:W-:Y:S02]  /*25d0*/  PRMT R4, RZ, 0x654, R4 ;  /* 0x00000654ff047816 */ /* 0x000fe40000000004 */
[----:B-1----:R-:W-:Y:S01]  /*25e0*/  SHF.L.U32 R5, R12, 0x1f, RZ ;  /* 0x0000001f0c057819 */ /* 0x002fe200000006ff */
[----:B------:R-:W-:Y:S01]  /*25f0*/  UIADD3 UR4, UPT, UPT, UR5, 0x80, URZ ;  /* 0x0000008005047890 */ /* 0x000fe2000fffe0ff */
[----:B------:R1:W-:Y:S05]  /*2600*/  SYNCS.ARRIVE.TRANS64.RED.A1T0 RZ, [R4+URZ], RZ ;  /* 0x000000ff04ff79a7 */ /* 0x0003ea00081004ff */
[----:B------:R-:W-:Y:S01]  /*2610*/  IMAD.U32 R7, RZ, RZ, UR4 ;  /* 0x00000004ff077e24 */ /* 0x000fe2000f8e00ff */
[----:B------:R-:W2:Y:S04]  /*2620*/  SYNCS.PHASECHK.TRANS64.TRYWAIT P0, [UR5+0x90], R5 ;  /* 0x00009005ff0075a7 */ /* 0x000ea80008001105 */
[----:B------:R-:W-:Y:S01]  /*2630*/  PRMT R6, R2, 0x654, R7 ;  /* 0x0000065402067816 */ /* 0x000fe20000000007 */
[----:B-1----:R-:W-:Y:S01]  /*2640*/  @!P2 IMAD.MOV.U32 R4, RZ, RZ, 0x10 ;  /* 0x00000010ff04a424 */ /* 0x002fe200078e00ff */
[----:B--2---:R-:W-:Y:S06]  /*2650*/  @!P0 BRA `(.L_x_42) ;  /* 0x0000007000d08947 */ /* 0x004fec0003800000 */
.L_x_132:
[----:B------:R-:W-:Y:S01]  /*2660*/  ULEA UR4, UR6, UR37, 0x4 ;  /* 0x0000002506047291 */ /* 0x000fe2000f8e20ff */
[----:B------:R-:W-:Y:S01]  /*2670*/  SEL R3, R6, R3, !P2 ;  /* 0x0000000306037207 */ /* 0x000fe20005000000 */
[----:B------:R-:W-:Y:S01]  /*2680*/  UIADD3 UR5, UPT, UPT, UR5, 0x80, URZ ;  /* 0x0000008005057890 */ /* 0x000fe2000fffe0ff */
[----:B-1----:R-:W-:Y:S01]  /*2690*/  LEA R0, R11, UR37, 0x3 ;  /* 0x000000250b007c11 */ /* 0x002fe2000f8e18ff */
[----:B------:R-:W-:Y:S01]  /*26a0*/  UIADD3 UR4, UPT, UPT, UR4, 0xf0, URZ ;  /* 0x000000f004047890 */ /* 0x000fe2000fffe0ff */
[----:B------:R-:W-:Y:S01]  /*26b0*/  SHF.L.U32 R5, R10, 0x1f, RZ ;  /* 0x0000001f0a057819 */ /* 0x000fe200000006ff */
[----:B------:R1:W-:Y:S01]  /*26c0*/  @!P2 SYNCS.ARRIVE.TRANS64.RED RZ, [R3+URZ], R4 ;  /* 0x0000000403ffa9a7 */ /* 0x0003e200080004ff */
[----:B------:R-:W-:Y:S01]  /*26d0*/  UIADD3 UR6, UPT, UPT, UR6, 0x1, URZ ;  /* 0x0000000106067890 */ /* 0x000fe2000fffe0ff */
[----:B------:R-:W-:-:S03]  /*26e0*/  VIADD R8, R8, 0x1 ;  /* 0x0000000108087836 */ /* 0x000fc60000000000 */
[----:B------:R-:W-:Y:S02]  /*26f0*/  UISETP.NE.AND UP0, UPT, UR6, 0x2, UPT ;  /* 0x000000020600788c */ /* 0x000fe4000bf05270 */
[----:B------:R-:W-:Y:S06]  /*2700*/  UGETNEXTWORKID.BROADCAST [UR4], [UR5] ;  /* 0x00000000040073ca */ /* 0x000fec0008000100 */
[----:B------:R-:W-:Y:S01]  /*2710*/  USEL UR4, URZ, 0x1, UP0 ;  /* 0x00000001ff047887 */ /* 0x000fe20008000000 */
[----:B------:R-:W-:Y:S01]  /*2720*/  ISETP.NE.AND P0, PT, R8, 0x2, PT ;  /* 0x000000020800780c */ /* 0x000fe20003f05270 */
[----:B------:R-:W-:Y:S01]  /*2730*/  USEL UR6, UR6, URZ, UP0 ;  /* 0x000000ff06067287 */ /* 0x000fe20008000000 */
[----:B------:R-:W2:Y:S03]  /*2740*/  SYNCS.PHASECHK.TRANS64.TRYWAIT P1, [R0+URZ+0x80], R5 ;  /* 0x00008005000075a7 */ /* 0x000ea600080211ff */
[----:B------:R-:W-:Y:S01]  /*2750*/  LOP3.LUT R12, R12, UR4, RZ, 0x3c, !PT ;  /* 0x000000040c0c7c12 */ /* 0x000fe2000f8e3cff */
[----:B-12---:R-:W-:Y:S07]  /*2760*/  @!P1 BRA `(.L_x_43) ;  /* 0x0000007000a49947 */ /* 0x006fee0003800000 */
.L_x_133:
[C---:B------:R-:W-:Y:S01]  /*2770*/  LEA R4, R11.reuse, UR37, 0x4 ;  /* 0x000000250b047c11 */ /* 0x040fe2000f8e20ff */
[----:B-1----:R-:W-:Y:S01]  /*2780*/  VIADD R0, R0, 0x90 ;  /* 0x0000009000007836 */ /* 0x002fe20000000000 */
[----:B------:R-:W-:Y:S01]  /*2790*/  SEL R8, R8, RZ, P0 ;  /* 0x000000ff08087207 */ /* 0x000fe20000000000 */
[----:B------:R-:W-:-:S03]  /*27a0*/  VIADD R11, R11, 0x1 ;  /* 0x000000010b0b7836 */ /* 0x000fc60000000000 */
[----:B------:R-:W1:Y:S01]  /*27b0*/  LDS.128 R4, [R4+0xf0] ;  /* 0x0000f00004047984 */ /* 0x000e620000000c00 */
[----:B------:R-:W-:Y:S02]  /*27c0*/  PRMT R0, RZ, 0x654, R0 ;  /* 0x00000654ff007816 */ /* 0x000fe40000000000 */
[C---:B------:R-:W-:Y:S01]  /*27d0*/  ISETP.NE.AND P1, PT, R11.reuse, 0x2, PT ;  /* 0x000000020b00780c */ /* 0x040fe20003f25270 */
[----:B------:R-:W-:Y:S01]  /*27e0*/  @!PT LDS RZ, [RZ] ;  /* 0x00000000fffff984 */ /* 0x000fe20000000800 */
[----:B------:R-:W-:Y:S01]  /*27f0*/  @!PT LDS RZ, [RZ] ;  /* 0x00000000fffff984 */ /* 0x000fe20000000800 */
[----:B------:R-:W-:Y:S01]  /*2800*/  @!PT LDS RZ, [RZ] ;  /* 0x00000000fffff984 */ /* 0x000fe20000000800 */
[----:B------:R-:W-:Y:S01]  /*2810*/  @!PT LDS RZ, [RZ] ;  /* 0x00000000fffff984 */ /* 0x000fe20000000800 */
[----:B------:R2:W-:Y:S06]  /*2820*/  MEMBAR.ALL.CTA ;  /* 0x0000000000007992 */ /* 0x0005ec0000008000 */
[----:B--2---:R-:W2:Y:S01]  /*2830*/  FENCE.VIEW.ASYNC.S ;  /* 0x00000000000073c6 */ /* 0x004ea20000000000 */
[----:B------:R-:W-:Y:S01]  /*2840*/  SEL R11, R11, RZ, P1 ;  /* 0x000000ff0b0b7207 */ /* 0x000fe20000800000 */
[----:B--2---:R2:W-:Y:S01]  /*2850*/  SYNCS.ARRIVE.TRANS64.RED.A1T0 RZ, [R0+URZ], RZ ;  /* 0x000000ff00ff79a7 */ /* 0x0045e200081004ff */
[----:B-1----:R-:W-:-:S02]  /*2860*/  LOP3.LUT P3, RZ, R6, 0x1, RZ, 0xc0, !PT ;  /* 0x0000000106ff7812 */ /* 0x002fc4000786c0ff */
[----:B------:R-:W-:-:S04]  /*2870*/  SEL R5, RZ, 0x1, P1 ;  /* 0x00000001ff057807 */ /* 0x000fc80000800000 */
[----:B------:R-:W-:Y:S02]  /*2880*/  LOP3.LUT R10, R10, R5, RZ, 0x3c, !PT ;  /* 0x000000050a0a7212 */ /* 0x000fe400078e3cff */
[----:B--2---:R-:W-:-:S04]  /*2890*/  SEL R0, RZ, 0x1, P0 ;  /* 0x00000001ff007807 */ /* 0x004fc80000000000 */
[----:B------:R-:W-:Y:S01]  /*28a0*/  LOP3.LUT R9, R9, R0, RZ, 0x3c, !PT ;  /* 0x0000000009097212 */ /* 0x000fe200078e3cff */
[----:B------:R-:W-:Y:S06]  /*28b0*/  @P3 BRA `(.L_x_44) ;  /* 0xfffffffc002c3947 */ /* 0x000fec000383ffff */
[----:B------:R-:W-:Y:S01]  /*28c0*/  ULEA UR5, UR6, UR37, 0x3 ;  /* 0x0000002506057291 */ /* 0x000fe2000f8e18ff */
[----:B------:R-:W-:-:S08]  /*28d0*/  SHF.L.U32 R3, R12, 0x1f, RZ ;  /* 0x0000001f0c037819 */ /* 0x000fd000000006ff */
[----:B------:R-:W1:Y:S02]  /*28e0*/  SYNCS.PHASECHK.TRANS64 P0, [UR5+0x90], R3 ;  /* 0x00009003ff0075a7 */ /* 0x000e640008001005 */
[----:B-1----:R-:W-:Y:S05]  /*28f0*/  @P0 BRA `(.L_x_45) ;  /* 0x0000000000080947 */ /* 0x002fea0003800000 */
[----:B------:R-:W1:Y:S02]  /*2900*/  SYNCS.PHASECHK.TRANS64.TRYWAIT P0, [UR5+0x90], R3 ;  /* 0x00009003ff0075a7 */ /* 0x000e640008001105 */
[----:B-1----:R-:W-:Y:S05]  /*2910*/  @!P0 BRA `(.L_x_46) ;  /* 0x00000070004c8947 */ /* 0x002fea0003800000 */
.L_x_45:
[----:B------:R-:W-:-:S04]  /*2920*/  UIADD3 UR4, UPT, UPT, UR6, 0x1, URZ ;  /* 0x0000000106047890 */ /* 0x000fc8000fffe0ff */
[----:B------:R-:W-:-:S04]  /*2930*/  UISETP.NE.AND UP0, UPT, UR4, 0x2, UPT ;  /* 0x000000020400788c */ /* 0x000fc8000bf05270 */
[----:B------:R-:W-:Y:S02]  /*2940*/  USEL UR7, URZ, 0x1, UP0 ;  /* 0x00000001ff077887 */ /* 0x000fe40008000000 */
[----:B------:R-:W-:-:S04]  /*2950*/  USEL UR4, UR4, URZ, UP0 ;  /* 0x000000ff04047287 */ /* 0x000fc80008000000 */
[----:B------:R-:W-:Y:S01]  /*2960*/  ULEA UR4, UR4, UR37, 0x3 ;  /* 0x0000002504047291 */ /* 0x000fe2000f8e18ff */
[----:B-1----:R-:W-:-:S04]  /*2970*/  LOP3.LUT R3, R12, UR7, RZ, 0x3c, !PT ;  /* 0x000000070c037c12 */ /* 0x002fc8000f8e3cff */
[----:B------:R-:W-:-:S04]  /*2980*/  SHF.L.U32 R0, R3, 0x1f, RZ ;  /* 0x0000001f03007819 */ /* 0x000fc800000006ff */
[----:B------:R-:W1:Y:S02]  /*2990*/  SYNCS.PHASECHK.TRANS64 P0, [UR4+0x90], R0 ;  /* 0x00009000ff0075a7 */ /* 0x000e640008001004 */
[----:B-1----:R-:W-:Y:S05]  /*29a0*/  @P0 EXIT ;  /* 0x000000000000094d */ /* 0x002fea0003800000 */
[----:B------:R-:W-:Y:S02]  /*29b0*/  SHF.L.U32 R3, R3, 0x1f, RZ ;  /* 0x0000001f03037819 */ /* 0x000fe400000006ff */
[----:B------:R-:W-:-:S07]  /*29c0*/  MOV R0, UR4 ;  /* 0x0000000400007c02 */ /* 0x000fce0008000f00 */
.L_x_47:
[----:B-1----:R1:W2:Y:S02]  /*29d0*/  SYNCS.PHASECHK.TRANS64.TRYWAIT P0, [R0+URZ+0x90], R3 ;  /* 0x00009003000075a7 */ /* 0x0022a400080011ff */
[----:B--2---:R-:W-:Y:S05]  /*29e0*/  @!P0 NANOSLEEP.SYNCS 0x989680 ;  /* 0x009896800000895d */ /* 0x004fea0003900000 */
[----:B------:R-:W2:Y:S02]  /*29f0*/  @!P0 SYNCS.PHASECHK.TRANS64 P0, [R0+URZ+0x90], R3 ;  /* 0x00009003000085a7 */ /* 0x000ea400080010ff */
[----:B--2---:R-:W-:Y:S05]  /*2a00*/  @P0 EXIT ;  /* 0x000000000000094d */ /* 0x004fea0003800000 */
[----:B------:R-:W-:Y:S05]  /*2a10*/  BRA `(.L_x_47) ;  /* 0xfffffffc00ec7947 */ /* 0x000fea000383ffff */
.L_x_40:
[----:B------:R-:W-:-:S09]  /*2a20*/  UISETP.NE.AND UP1, UPT, UR8, URZ, UPT ;  /* 0x000000ff0800728c */ /* 0x000fd2000bf25270 */
[----:B------:R-:W-:Y:S05]  /*2a30*/  BRA.U UP1, `(.L_x_48) ;  /* 0x0000000d016c7547 */ /* 0x000fea000b800000 */
[----:B------:R-:W-:Y:S01]  /*2a40*/  UMOV UR4, 0x40 ;  /* 0x0000004000047882 */ /* 0x000fe20000000000 */
[----:B------:R-:W-:Y:S01]  /*2a50*/  NOP ;  /* 0x0000000000007918 */ /* 0x000fe20000000000 */
[----:B------:R-:W-:Y:S01]  /*2a60*/  ULEA UR4, UR37, UR4, 0x18 ;  /* 0x0000000425047291 */ /* 0x000fe2000f8ec0ff */
[----:B------:R-:W-:Y:S02]  /*2a70*/  UMOV UR5, 0x400 ;  /* 0x0000040000057882 */ /* 0x000fe40000000000 */
[----:B------:R-:W-:-:S06]  /*2a80*/  ULEA UR37, UR37, UR5, 0x18 ;  /* 0x0000000525257291 */ /* 0x000fcc000f8ec0ff */
[----:B------:R-:W1:Y:S02]  /*2a90*/  LDS.U8 R0, [UR4+0x1c] ;  /* 0x00001c04ff007984 */ /* 0x000e640008000000 */
[----:B-1----:R-:W-:-:S13]  /*2aa0*/  ISETP.NE.AND P0, PT, R0, RZ, PT ;  /* 0x000000ff0000720c */ /* 0x002fda0003f05270 */
[----:B------:R-:W-:Y:S05]  /*2ab0*/  @P0 BRA `(.L_x_49) ;  /* 0x0000000000580947 */ /* 0x000fea0003800000 */
[----:B------:R-:W-:-:S13]  /*2ac0*/  ELECT P0, URZ, PT ;  /* 0x0000000000ff782f */ /* 0x000fda0003800000 */
[----:B------:R-:W-:Y:S05]  /*2ad0*/  @!P0 BRA `(.L_x_50) ;  /* 0x0000000000608947 */ /* 0x000fea0003800000 */
[----:B------:R-:W-:Y:S01]  /*2ae0*/  UMOV UR5, 0x10 ;  /* 0x0000001000057882 */ /* 0x000fe20000000000 */
[----:B------:R-:W-:Y:S01]  /*2af0*/  HFMA2 R0, -RZ, RZ, 0, 5.9604644775390625e-08 ;  /* 0x00000001ff007431 */ /* 0x000fe200000001ff */
[----:B------:R-:W-:-:S03]  /*2b00*/  MOV R2, 0xffff ;  /* 0x0000ffff00027802 */ /* 0x000fc60000000f00 */
[----:B------:R-:W-:Y:S04]  /*2b10*/  DEPBAR.LE SB1, 0x36 ;  /* 0x00009d800000791a */ /* 0x000fe80000000000 */
[----:B------:R-:W1:Y:S02]  /*2b20*/  UTCATOMSWS.FIND_AND_SET.ALIGN UP0, UR5, UR5 ;  /* 0x00000005000575e3 */ /* 0x000e640008000800 */
[----:B-1----:R-:W-:Y:S01]  /*2b30*/  MOV R3, UR5 ;  /* 0x0000000500037c02 */ /* 0x002fe20008000f00 */
[----:B------:R-:W-:Y:S06]  /*2b40*/  BRA.U UP0, `(.L_x_51) ;  /* 0x0000000100187547 */ /* 0x000fec000b800000 */
.L_x_52:
[----:B------:R-:W-:Y:S05]  /*2b50*/  NANOSLEEP 0x64 ;  /* 0x000000640000795d */ /* 0x000fea0003800000 */
[----:B------:R-:W-:-:S05]  /*2b60*/  UMOV UR5, 0x10 ;  /* 0x0000001000057882 */ /* 0x000fca0000000000 */
[----:B------:R-:W-:Y:S04]  /*2b70*/  DEPBAR.LE SB1, 0x36 ;  /* 0x00009d800000791a */ /* 0x000fe80000000000 */
[----:B------:R-:W1:Y:S02]  /*2b80*/  UTCATOMSWS.FIND_AND_SET.ALIGN UP0, UR5, UR5 ;  /* 0x00000005000575e3 */ /* 0x000e640008000800 */
[----:B-1----:R-:W-:Y:S01]  /*2b90*/  MOV R3, UR5 ;  /* 0x0000000500037c02 */ /* 0x002fe20008000f00 */
[----:B------:R-:W-:Y:S05]  /*2ba0*/  BRA.U !UP0, `(.L_x_52) ;  /* 0xfffffffd08e87547 */ /* 0x000fea000b83ffff */
.L_x_51:
[-C--:B------:R-:W-:Y:S02]  /*2bb0*/  SHF.L.U32 R2, R2, R3.reuse, RZ ;  /* 0x0000000302027219 */ /* 0x080fe400000006ff */
[----:B------:R-:W-:Y:S01]  /*2bc0*/  SHF.L.U32 R0, R0, R3, RZ ;  /* 0x0000000300007219 */ /* 0x000fe200000006ff */
[----:B------:R-:W-:Y:S02]  /*2bd0*/  IMAD.SHL.U32 R3, R3, 0x20, RZ ;  /* 0x0000002003037824 */ /* 0x000fe400078e00ff */
[----:B------:R1:W-:Y:S04]  /*2be0*/  ATOMS.OR RZ, [UR4+0x14], R2 ;  /* 0x00001402ffff798c */ /* 0x0003e8000b000004 */
[----:B------:R1:W-:Y:S04]  /*2bf0*/  ATOMS.OR RZ, [UR4+0x18], R0 ;  /* 0x00001800ffff798c */ /* 0x0003e8000b000004 */
[----:B------:R1:W-:Y:S01]  /*2c00*/  STS [UR37+0x110], R3 ;  /* 0x00011003ff007988 */ /* 0x0003e20008000825 */
[----:B------:R-:W-:Y:S05]  /*2c10*/  BRA `(.L_x_50) ;  /* 0x0000000000107947 */ /* 0x000fea0003800000 */
.L_x_49:
[----:B------:R-:W-:Y:S02]  /*2c20*/  MOV R0, 0xffffffff ;  /* 0xffffffff00007802 */ /* 0x000fe40000000f00 */
[----:B------:R-:W-:-:S03]  /*2c30*/  MOV R2, 0x2c60 ;  /* 0x00002c6000027802 */ /* 0x000fc60000000f00 */
[----:B------:R1:W-:Y:S04]  /*2c40*/  STS [UR37+0x110], R0 ;  /* 0x00011000ff007988 */ /* 0x0003e80008000825 */
[----:B-1-3-5:R-:W-:Y:S05]  /*2c50*/  CALL.REL.NOINC `($__internal_1_$__cuda_sm10x_tcgen05_guardrail_trap_phase_invalid_during_alloc) ;  /* 0x0000007400207944 */ /* 0x02afea0003c00000 */
.L_x_50:
[----:B------:R-:W-:Y:S05]  /*2c60*/  WARPSYNC.ALL ;  /* 0x0000000000007948 */ /* 0x000fea0003800000 */
[----:B------:R-:W2:Y:S01]  /*2c70*/  S2UR UR9, SR_CgaCtaId ;  /* 0x00000000000979c3 */ /* 0x000ea20000008800 */
[----:B------:R-:W-:Y:S01]  /*2c80*/  UMOV UR4, 0x400 ;  /* 0x0000040000047882 */ /* 0x000fe20000000000 */
[----:B------:R-:W-:-:S06]  /*2c90*/  NOP ;  /* 0x0000000000007918 */ /* 0x000fcc0000000000 */
[----:B------:R-:W-:Y:S06]  /*2ca0*/  BAR.ARV 0x6, 0xa0 ;  /* 0x0182800000007b1d */ /* 0x000fec0000002000 */
[----:B------:R-:W4:Y:S01]  /*2cb0*/  LDCU UR5, c[0x0][0x38c] ;  /* 0x00007180ff0577ac */ /* 0x000f220008000800 */
[----:B------:R-:W-:Y:S01]  /*2cc0*/  IMAD.MOV.U32 R11, RZ, RZ, 0x1 ;  /* 0x00000001ff0b7424 */ /* 0x000fe200078e00ff */
[----:B------:R-:W-:Y:S01]  /*2cd0*/  CS2R R8, SRZ ;  /* 0x0000000000087805 */ /* 0x000fe2000001ff00 */
[----:B------:R-:W-:Y:S01]  /*2ce0*/  IMAD.MOV.U32 R10, RZ, RZ, RZ ;  /* 0x000000ffff0a7224 */ /* 0x000fe200078e00ff */
[----:B------:R-:W-:Y:S01]  /*2cf0*/  UMOV UR12, URZ ;  /* 0x000000ff000c7c82 */ /* 0x000fe20008000000 */
[----:B------:R-:W-:Y:S01]  /*2d00*/  UMOV UR11, URZ ;  /* 0x000000ff000b7c82 */ /* 0x000fe20008000000 */
[----:B------:R-:W-:Y:S01]  /*2d10*/  UMOV UR22, 0x0 ;  /* 0x0000000000167882 */ /* 0x000fe20000000000 */
[----:B------:R-:W-:Y:S01]  /*2d20*/  UMOV UR23, 0x8300490 ;  /* 0x0830049000177882 */ /* 0x000fe20000000000 */
[----:B------:R-:W-:Y:S01]  /*2d30*/  UMOV UR20, 0x0 ;  /* 0x0000000000147882 */ /* 0x000fe20000000000 */
[----:B------:R-:W-:Y:S01]  /*2d40*/  UMOV UR21, 0x8300490 ;  /* 0x0830049000157882 */ /* 0x000fe20000000000 */
[----:B--2---:R-:W-:Y:S01]  /*2d50*/  ULEA UR9, UR9, UR4, 0x18 ;  /* 0x0000000409097291 */ /* 0x004fe2000f8ec0ff */
[----:B------:R-:W2:Y:S03]  /*2d60*/  LDCU UR4, c[0x0][0x38c] ;  /* 0x00007180ff0477ac */ /* 0x000ea60008000800 */
[----:B------:R-:W-:-:S02]  /*2d70*/  UIADD3 UR10, UPT, UPT, UR9, 0xc800, URZ ;  /* 0x0000c800090a7890 */ /* 0x000fc4000fffe0ff */
[----:B----4-:R-:W-:-:S03]  /*2d80*/  UISETP.GE.AND UP3, UPT, UR5, 0x1, UPT ;  /* 0x000000010500788c */ /* 0x010fc6000bf66270 */
[----:B-1----:R-:W1:Y:S01]  /*2d90*/  LDS R0, [UR9+0x110] ;  /* 0x00011009ff007984 */ /* 0x002e620008000800 */
[----:B------:R-:W-:Y:S01]  /*2da0*/  USHF.R.U32.HI UR10, URZ, 0x4, UR10 ;  /* 0x00000004ff0a7899 */ /* 0x000fe2000801160a */
[----:B------:R-:W-:Y:S01]  /*2db0*/  UMOV UR26, 0x0 ;  /* 0x00000000001a7882 */ /* 0x000fe20000000000 */
[----:B------:R-:W-:Y:S02]  /*2dc0*/  UMOV UR27, 0x8300490 ;  /* 0x08300490001b7882 */ /* 0x000fe40000000000 */
[----:B------:R-:W-:Y:S01]  /*2dd0*/  ULOP3.LUT UR10, UR10, 0x3fff, URZ, 0xc0, !UPT ;  /* 0x00003fff0a0a7892 */ /* 0x000fe2000f8ec0ff */
[----:B------:R-:W-:Y:S01]  /*2de0*/  UMOV UR24, 0x0 ;  /* 0x0000000000187882 */ /* 0x000fe20000000000 */
[----:B------:R-:W-:Y:S02]  /*2df0*/  UMOV UR25, 0x8300490 ;  /* 0x0830049000197882 */ /* 0x000fe40000000000 */
[----:B------:R-:W-:Y:S02]  /*2e00*/  ULOP3.LUT UR10, UR10, 0x10000, URZ, 0xfc, !UPT ;  /* 0x000100000a0a7892 */ /* 0x000fe4000f8efcff */
[----:B--2---:R-:W-:-:S04]  /*2e10*/  UIADD3 UR4, UPT, UPT, UR4, 0x3f, URZ ;  /* 0x0000003f04047890 */ /* 0x004fc8000fffe0ff */
[----:B------:R-:W-:-:S04]  /*2e20*/  USHF.R.S32.HI UR8, URZ, 0x1f, UR4 ;  /* 0x0000001fff087899 */ /* 0x000fc80008011404 */
[----:B------:R-:W-:Y:S02]  /*2e30*/  ULEA.HI UR8, UR8, UR4, URZ, 0x6 ;  /* 0x0000000408087291 */ /* 0x000fe4000f8f30ff */
[----:B------:R-:W-:Y:S02]  /*2e40*/  UIADD3 UR4, UPT, UPT, UR9, 0x1c800, URZ ;  /* 0x0001c80009047890 */ /* 0x000fe4000fffe0ff */
[----:B------:R-:W-:Y:S02]  /*2e50*/  USHF.R.S32.HI UR8, URZ, 0x6, UR8 ;  /* 0x00000006ff087899 */ /* 0x000fe40008011408 */
[----:B------:R-:W-:Y:S02]  /*2e60*/  USHF.R.U32.HI UR4, URZ, 0x4, UR4 ;  /* 0x00000004ff047899 */ /* 0x000fe40008011604 */
[----:B------:R-:W-:Y:S02]  /*2e70*/  UISETP.LT.AND UP0, UPT, UR8, 0x1, UPT ;  /* 0x000000010800788c */ /* 0x000fe4000bf01270 */
[----:B------:R-:W-:-:S02]  /*2e80*/  ULOP3.LUT UR4, UR4, 0x3fff, URZ, 0xc0, !UPT ;  /* 0x00003fff04047892 */ /* 0x000fc4000f8ec0ff */
[----:B------:R-:W-:Y:S02]  /*2e90*/  USEL UR16, UR8, 0x1, !UP0 ;  /* 0x0000000108107887 */ /* 0x000fe4000c000000 */
[----:B------:R-:W-:Y:S02]  /*2ea0*/  ULOP3.LUT UR4, UR4, 0x10000, URZ, 0xfc, !UPT ;  /* 0x0001000004047892 */ /* 0x000fe4000f8efcff */
[----:B------:R-:W-:Y:S01]  /*2eb0*/  UIADD3 UR16, UPT, UPT, -UR16, URZ, URZ ;  /* 0x000000ff10107290 */ /* 0x000fe2000fffe1ff */
[----:B-1----:R-:W-:-:S15]  /*2ec0*/  R2UR UR13, R0 ;  /* 0x00000000000d72ca */ /* 0x002fde00000e0000 */
.L_x_59:
[----:B------:R-:W-:Y:S02]  /*2ed0*/  LEA R0, R10, UR9, 0x3 ;  /* 0x000000090a007c11 */ /* 0x000fe4000f8e18ff */
[----:B------:R-:W-:Y:S02]  /*2ee0*/  SHF.L.U32 R5, R9, 0x1f, RZ ;  /* 0x0000001f09057819 */ /* 0x000fe400000006ff */
[----:B------:R-:W-:Y:S01]  /*2ef0*/  PLOP3.LUT P0, PT, PT, PT, UP3, 0x80, 0x8 ;  /* 0x000000000008781c */ /* 0x000fe20003f0f038 */
[----:B------:R-:W-:Y:S01]  /*2f00*/  VIADD R3, R0, 0x90 ;  /* 0x0000009000037836 */ /* 0x000fe20000000000 */
[----:B-1----:R-:W1:Y:S02]  /*2f10*/  SYNCS.PHASECHK.TRANS64.TRYWAIT P1, [R0+URZ+0x80], R5 ;  /* 0x00008005000075a7 */ /* 0x002e6400080211ff */
[----:B-1--4-:R-:W-:Y:S09]  /*2f20*/  @!P1 BRA `(.L_x_53) ;  /* 0x0000006800e09947 */ /* 0x012ff20003800000 */
.L_x_135:
[----:B------:R-:W-:Y:S01]  /*2f30*/  LEA R4, R10, UR9, 0x4 ;  /* 0x000000090a047c11 */ /* 0x000fe2000f8e20ff */
[----:B------:R-:W-:Y:S01]  /*2f40*/  @UP3 ULEA UR5, UR11, UR9, 0x3 ;  /* 0x000000090b053291 */ /* 0x000fe2000f8e18ff */
[----:B------:R-:W-:Y:S01]  /*2f50*/  PLOP3.LUT P2, PT, PT, PT, PT, 0x80, 0x8 ;  /* 0x000000000008781c */ /* 0x000fe20003f4f070 */
[----:B------:R-:W-:Y:S01]  /*2f60*/  ULEA UR14, UR12, UR9, 0x3 ;  /* 0x000000090c0e7291 */ /* 0x000fe2000f8e18ff */
[----:B------:R-:W-:Y:S01]  /*2f70*/  PRMT R3, RZ, 0x654, R3 ;  /* 0x00000654ff037816 */ /* 0x000fe20000000003 */
[----:B------:R-:W-:Y:S01]  /*2f80*/  UIMAD UR15, UR12, 0xc0, UR13 ;  /* 0x000000c00c0f78a4 */ /* 0x000fe2000f8e020d */
[----:B-1----:R-:W1:Y:S01]  /*2f90*/  LDS.128 R4, [R4+0xf0] ;  /* 0x0000f00004047984 */ /* 0x002e620000000c00 */
[----:B------:R-:W-:Y:S02]  /*2fa0*/  @P0 SHF.L.U32 R2, R8, 0x1f, RZ ;  /* 0x0000001f08020819 */ /* 0x000fe400000006ff */
[----:B------:R-:W-:Y:S01]  /*2fb0*/  SHF.L.U32 R0, R11, 0x1f, RZ ;  /* 0x0000001f0b007819 */ /* 0x000fe200000006ff */
[----:B------:R-:W-:Y:S01]  /*2fc0*/  @!PT LDS RZ, [RZ] ;  /* 0x00000000fffff984 */ /* 0x000fe20000000800 */
[----:B------:R-:W-:Y:S01]  /*2fd0*/  @!PT LDS RZ, [RZ] ;  /* 0x00000000fffff984 */ /* 0x000fe20000000800 */
[----:B------:R-:W-:Y:S01]  /*2fe0*/  @!PT LDS RZ, [RZ] ;  /* 0x00000000fffff984 */ /* 0x000fe20000000800 */
[----:B------:R-:W-:Y:S01]  /*2ff0*/  @!PT LDS RZ, [RZ] ;  /* 0x00000000fffff984 */ /* 0x000fe20000000800 */
[----:B------:R2:W-:Y:S06]  /*3000*/  MEMBAR.ALL.CTA ;  /* 0x0000000000007992 */ /* 0x0005ec0000008000 */
[----:B--2---:R-:W2:Y:S02]  /*3010*/  FENCE.VIEW.ASYNC.S ;  /* 0x00000000000073c6 */ /* 0x004ea40000000000 */
[----:B--2---:R2:W-:Y:S01]  /*3020*/  SYNCS.ARRIVE.TRANS64.RED.A1T0 RZ, [R3+URZ], RZ ;  /* 0x000000ff03ff79a7 */ /* 0x0045e200081004ff */
[----:B------:R2:W4:Y:S01]  /*3030*/  @P0 SYNCS.PHASECHK.TRANS64.TRYWAIT P2, [UR5], R2 ;  /* 0x00000002ff0005a7 */ /* 0x0005220008041105 */
[----:B-1----:R-:W-:Y:S01]  /*3040*/  LOP3.LUT P1, RZ, R6, 0x1, RZ, 0xc0, !PT ;  /* 0x0000000106ff7812 */ /* 0x002fe2000782c0ff */
[----:B------:R-:W1:Y:S02]  /*3050*/  SYNCS.PHASECHK.TRANS64.TRYWAIT P0, [UR14+0xb0], R0 ;  /* 0x0000b000ff0075a7 */ /* 0x000e64000800110e */
[----:B-12-4-:R-:W-:Y:S10]  /*3060*/  @!P0 BRA `(.L_x_54) ;  /* 0x0000006800a48947 */ /* 0x016ff40003800000 */
.L_x_137:
[----:B------:R-:W-:Y:S01]  /*3070*/  IADD3 R10, PT, PT, R10, 0x1, RZ ;  /* 0x000000010a0a7810 */ /* 0x000fe20007ffe0ff */
[----:B------:R-:W-:Y:S06]  /*3080*/  BRA.U !UP3, `(.L_x_55) ;  /* 0x000000010bc07547 */ /* 0x000fec000b800000 */
[----:B------:R-:W-:Y:S01]  /*3090*/  UPLOP3.LUT UP4, UPT, UPT, UPT, UPT, 0x40, 0x4 ;  /* 0x000000000004789c */ /* 0x000fe20003f8e870 */
[----:B------:R-:W-:Y:S01]  /*30a0*/  UMOV UR18, UR16 ;  /* 0x0000001000127c82 */ /* 0x000fe20008000000 */
[----:B------:R-:W-:Y:S01]  /*30b0*/  UMOV UR17, UR8 ;  /* 0x0000000800117c82 */ /* 0x000fe20008000000 */
[----:B------:R-:W-:-:S08]  /*30c0*/  UMOV UR5, UR11 ;  /* 0x0000000b00057c82 */ /* 0x000fd00008000000 */
.L_x_58:
[----:B------:R-:W-:Y:S02]  /*30d0*/  UIADD3 UR18, UPT, UPT, UR18, 0x1, URZ ;  /* 0x0000000112127890 */ /* 0x000fe4000fffe0ff */
[----:B--2---:R-:W-:Y:S02]  /*30e0*/  ULEA UR7, UR5, UR9, 0x3 ;  /* 0x0000000905077291 */ /* 0x004fe4000f8e18ff */
[----:B------:R-:W-:Y:S01]  /*30f0*/  UISETP.NE.AND UP0, UPT, UR18, URZ, UPT ;  /* 0x000000ff1200728c */ /* 0x000fe2000bf05270 */
[----:B----4-:R-:W-:Y:S10]  /*3100*/  @P2 BRA `(.L_x_56) ;  /* 0x00000000000c2947 */ /* 0x010ff40003800000 */
[----:B-1----:R-:W-:Y:S04]  /*3110*/  SHF.L.U32 R3, R8, 0x1f, RZ ;  /* 0x0000001f08037819 */ /* 0x002fe800000006ff */
[----:B------:R-:W1:Y:S02]  /*3120*/  SYNCS.PHASECHK.TRANS64.TRYWAIT P0, [UR7], R3 ;  /* 0x00000003ff0075a7 */ /* 0x000e640008001107 */
[----:B-1----:R-:W-:Y:S05]  /*3130*/  @!P0 BRA `(.L_x_57) ;  /* 0x0000006800888947 */ /* 0x002fea0003800000 */
.L_x_56:
[----:B------:R-:W-:Y:S01]  /*3140*/  UISETP.NE.AND UP1, UPT, UR17, 0x1, UPT ;  /* 0x000000011100788c */ /* 0x000fe2000bf25270 */
[----:B------:R-:W-:Y:S01]  /*3150*/  PLOP3.LUT P2, PT, PT, PT, PT, 0x80, 0x8 ;  /* 0x000000000008781c */ /* 0x000fe20003f4f070 */
[----:B------:R-:W-:Y:S02]  /*3160*/  UIADD3 UR11, UPT, UPT, UR5, 0x1, URZ ;  /* 0x00000001050b7890 */ /* 0x000fe4000fffe0ff */
[----:B------:R-:W-:Y:S02]  /*3170*/  UIMAD UR6, UR5, 0x600, UR4 ;  /* 0x00000600050678a4 */ /* 0x000fe4000f8e0204 */
[----:B------:R-:W-:Y:S01]  /*3180*/  UISETP.NE.AND UP2, UPT, UR11, 0x4, UPT ;  /* 0x000000040b00788c */ /* 0x000fe2000bf45270 */
[----:B------:R-:W-:Y:S01]  /*3190*/  PLOP3.LUT P0, PT, PT, PT, UP1, 0x80, 0x8 ;  /* 0x000000000008781c */ /* 0x000fe20003f0f018 */
[----:B------:R-:W-:Y:S02]  /*31a0*/  UIADD3 UR40, UPT, UPT, UR6, 0x2, URZ ;  /* 0x0000000206287890 */ /* 0x000fe4000fffe0ff */
[----:B------:R-:W-:Y:S02]  /*31b0*/  USEL UR28, URZ, 0x1, UP2 ;  /* 0x00000001ff1c7887 */ /* 0x000fe40009000000 */
[----:B------:R-:W-:Y:S02]  /*31c0*/  USEL UR11, UR11, URZ, UP2 ;  /* 0x000000ff0b0b7287 */ /* 0x000fe40009000000 */
[----:B------:R-:W-:Y:S02]  /*31d0*/  UIADD3 UR36, UPT, UPT, UR6, 0x4, URZ ;  /* 0x0000000406247890 */ /* 0x000fe4000fffe0ff */
[----:B------:R-:W-:Y:S01]  /*31e0*/  @UP1 ULEA UR19, UR11, UR9, 0x3 ;  /* 0x000000090b131291 */ /* 0x000fe2000f8e18ff */
[----:B------:R-:W-:Y:S01]  /*31f0*/  LOP3.LUT R8, R8, UR28, RZ, 0x3c, !PT ;  /* 0x0000001c08087c12 */ /* 0x000fe2000f8e3cff */
[----:B------:R-:W-:Y:S02]  /*3200*/  ULEA UR28, UR5, UR10, 0xa ;  /* 0x0000000a051c7291 */ /* 0x000fe4000f8e50ff */
[----:B------:R-:W-:Y:S01]  /*3210*/  UIADD3 UR32, UPT, UPT, UR6, 0x6, URZ ;  /* 0x0000000606207890 */ /* 0x000fe2000fffe0ff */
[----:B-1----:R-:W-:Y:S01]  /*3220*/  @P0 SHF.L.U32 R0, R8, 0x1f, RZ ;  /* 0x0000001f08000819 */ /* 0x002fe200000006ff */
[----:B------:R-:W-:Y:S02]  /*3230*/  UIADD3 UR38, UPT, UPT, UR28, 0x2, URZ ;  /* 0x000000021c267890 */ /* 0x000fe4000fffe0ff */
[----:B------:R-:W-:Y:S01]  /*3240*/  UIADD3 UR34, UPT, UPT, UR28, 0x4, URZ ;  /* 0x000000041c227890 */ /* 0x000fe2000fffe0ff */
[----:B------:R2:W4:Y:S01]  /*3250*/  @P0 SYNCS.PHASECHK.TRANS64.TRYWAIT P2, [UR19], R0 ;  /* 0x00000000ff0005a7 */ /* 0x0005220008041113 */
[----:B------:R-:W-:Y:S02]  /*3260*/  UIADD3 UR30, UPT, UPT, UR28, 0x6, URZ ;  /* 0x000000061c1e7890 */ /* 0x000fe4000fffe0ff */
[----:B------:R-:W-:Y:S02]  /*3270*/  UIADD3 UR19, UPT, UPT, UR7, 0x20, URZ ;  /* 0x0000002007137890 */ /* 0x000fe4000fffe0ff */
[----:B------:R-:W-:Y:S01]  /*3280*/  UIADD3 UR17, UPT, UPT, UR17, -0x1, URZ ;  /* 0xffffffff11117890 */ /* 0x000fe2000fffe0ff */
[----:B------:R-:W-:Y:S01]  /*3290*/  UMOV UR7, 0x40004040 ;  /* 0x4000404000077882 */ /* 0x000fe20000000000 */
[----:B------:R-:W-:Y:S01]  /*32a0*/  UMOV UR29, 0x40004040 ;  /* 0x40004040001d7882 */ /* 0x000fe20000000000 */
[----:B------:R-:W-:Y:S01]  /*32b0*/  UMOV UR41, 0x40004040 ;  /* 0x4000404000297882 */ /* 0x000fe20000000000 */
[----:B------:R2:W-:Y:S01]  /*32c0*/  UTCHMMA gdesc[UR28], gdesc[UR6], tmem[UR15], tmem[UR22], idesc[UR23], UP4 ;  /* 0x00ff16061c0075ea */ /* 0x0005e2000a00000f */
[----:B------:R-:W-:Y:S01]  /*32d0*/  UPLOP3.LUT UP4, UPT, UPT, UPT, UPT, 0x80, 0x8 ;  /* 0x000000000008789c */ /* 0x000fe20003f8f070 */
[----:B------:R-:W-:Y:S01]  /*32e0*/  UMOV UR39, 0x40004040 ;  /* 0x4000404000277882 */ /* 0x000fe20000000000 */
[----:B------:R-:W-:Y:S01]  /*32f0*/  UMOV UR37, 0x40004040 ;  /* 0x4000404000257882 */ /* 0x000fe20000000000 */
[----:B------:R2:W-:Y:S01]  /*3300*/  UTCHMMA gdesc[UR38], gdesc[UR40], tmem[UR15], tmem[UR20], idesc[UR21], UPT ;  /* 0x00ff1428260075ea */ /* 0x0005e2000b80000f */
[----:B------:R-:W-:Y:S01]  /*3310*/  UMOV UR35, 0x40004040 ;  /* 0x4000404000237882 */ /* 0x000fe20000000000 */
[----:B------:R-:W-:Y:S01]  /*3320*/  UMOV UR33, 0x40004040 ;  /* 0x4000404000217882 */ /* 0x000fe20000000000 */
[----:B------:R-:W-:Y:S01]  /*3330*/  UMOV UR31, 0x40004040 ;  /* 0x40004040001f7882 */ /* 0x000fe20000000000 */
[----:B------:R2:W-:Y:S01]  /*3340*/  UTCHMMA gdesc[UR34], gdesc[UR36], tmem[UR15], tmem[UR26], idesc[UR27], UPT ;  /* 0x00ff1a24220075ea */ /* 0x0005e2000b80000f */
[----:B------:R2:W-:Y:S01]  /*3350*/  UTCHMMA gdesc[UR30], gdesc[UR32], tmem[UR15], tmem[UR24], idesc[UR25], UPT ;  /* 0x00ff18201e0075ea */ /* 0x0005e2000b80000f */
[----:B------:R2:W-:Y:S01]  /*3360*/  UTCBAR [UR19], URZ ;  /* 0x000000ff130073e9 */ /* 0x0005e200080000ff */
[----:B------:R-:W-:Y:S01]  /*3370*/  UMOV UR5, UR11 ;  /* 0x0000000b00057c82 */ /* 0x000fe20008000000 */
[----:B------:R-:W-:Y:S05]  /*3380*/  BRA.U UP0, `(.L_x_58) ;  /* 0xfffffffd00507547 */ /* 0x000fea000b83ffff */
.L_x_55:
[----:B------:R-:W-:Y:S01]  /*3390*/  UIADD3 UR12, UPT, UPT, UR12, 0x1, URZ ;  /* 0x000000010c0c7890 */ /* 0x000fe2000fffe0ff */
[C---:B------:R-:W-:Y:S01]  /*33a0*/  ISETP.NE.AND P0, PT, R10.reuse, 0x2, PT ;  /* 0x000000020a00780c */ /* 0x040fe20003f05270 */
[----:B------:R-:W-:Y:S02]  /*33b0*/  UIADD3 UR14, UPT, UPT, UR14, 0xa0, URZ ;  /* 0x000000a00e0e7890 */ /* 0x000fe4000fffe0ff */
[----:B------:R-:W-:Y:S01]  /*33c0*/  UISETP.NE.AND UP0, UPT, UR12, 0x2, UPT ;  /* 0x000000020c00788c */ /* 0x000fe2000bf05270 */
[----:B-12---:R-:W-:Y:S02]  /*33d0*/  SEL R0, RZ, 0x1, P0 ;  /* 0x00000001ff007807 */ /* 0x006fe40000000000 */
[----:B------:R-:W-:Y:S01]  /*33e0*/  SEL R10, R10, RZ, P0 ;  /* 0x000000ff0a0a7207 */ /* 0x000fe20000000000 */
[----:B------:R-:W-:Y:S01]  /*33f0*/  USEL UR5, URZ, 0x1, UP0 ;  /* 0x00000001ff057887 */ /* 0x000fe20008000000 */
[----:B------:R-:W-:Y:S01]  /*3400*/  LOP3.LUT R9, R9, R0, RZ, 0x3c, !PT ;  /* 0x0000000009097212 */ /* 0x000fe200078e3cff */
[----:B------:R-:W-:Y:S01]  /*3410*/  USEL UR12, UR12, URZ, UP0 ;  /* 0x000000ff0c0c7287 */ /* 0x000fe20008000000 */
[----:B------:R1:W-:Y:S03]  /*3420*/  UTCBAR [UR14], URZ ;  /* 0x000000ff0e0073e9 */ /* 0x0003e600080000ff */
[----:B------:R-:W-:Y:S01]  /*3430*/  LOP3.LUT R11, R11, UR5, RZ, 0x3c, !PT ;  /* 0x000000050b0b7c12 */ /* 0x000fe2000f8e3cff */
[----:B------:R-:W-:Y:S07]  /*3440*/  @P1 BRA `(.L_x_59) ;  /* 0xfffffff800a01947 */ /* 0x000fee000383ffff */
[----:B------:R-:W2:Y:S01]  /*3450*/  S2UR UR4, SR_CgaCtaId ;  /* 0x00000000000479c3 */ /* 0x000ea20000008800 */
[----:B------:R-:W-:Y:S01]  /*3460*/  ELECT P0, URZ, PT ;  /* 0x0000000000ff782f */ /* 0x000fe20003800000 */
[----:B------:R-:W-:Y:S01]  /*3470*/  IMAD.MOV.U32 R0, RZ, RZ, 0x1 ;  /* 0x00000001ff007424 */ /* 0x000fe200078e00ff */
[----:B------:R-:W-:Y:S01]  /*3480*/  UIADD3 UR9, UPT, UPT, UR9, 0xb0, URZ ;  /* 0x000000b009097890 */ /* 0x000fe2000fffe0ff */
[----:B------:R-:W-:Y:S01]  /*3490*/  SHF.L.U32 R3, R11, 0x1f, RZ ;  /* 0x0000001f0b037819 */ /* 0x000fe200000006ff */
[----:B------:R-:W-:-:S03]  /*34a0*/  UMOV UR5, 0x40 ;  /* 0x0000004000057882 */ /* 0x000fc60000000000 */
[----:B------:R-:W-:Y:S01]  /*34b0*/  UVIRTCOUNT.DEALLOC.SMPOOL 0x80 ;  /* 0x000000800000784c */ /* 0x000fe20000000000 */
[----:B--2---:R-:W-:Y:S02]  /*34c0*/  ULEA UR4, UR4, UR5, 0x18 ;  /* 0x0000000504047291 */ /* 0x004fe4000f8ec0ff */
[----:B------:R-:W-:-:S07]  /*34d0*/  ULEA UR5, UR12, UR9, 0x3 ;  /* 0x000000090c057291 */ /* 0x000fce000f8e18ff */
[----:B------:R2:W-:Y:S02]  /*34e0*/  @P0 STS.U8 [UR4+0x1c], R0 ;  /* 0x00001c00ff000988 */ /* 0x0005e40008000004 */
[----:B------:R-:W3:Y:S02]  /*34f0*/  SYNCS.PHASECHK.TRANS64.TRYWAIT P0, [UR5], R3 ;  /* 0x00000003ff0075a7 */ /* 0x000ee40008001105 */
[----:B--23--:R-:W-:Y:S05]  /*3500*/  @!P0 BRA `(.L_x_60) ;  /* 0x0000006400ac8947 */ /* 0x00cfea0003800000 */
.L_x_140:
[----:B------:R-:W-:-:S04]  /*3510*/  UIADD3 UR6, UPT, UPT, UR12, 0x1, URZ ;  /* 0x000000010c067890 */ /* 0x000fc8000fffe0ff */
[----:B------:R-:W-:-:S04]  /*3520*/  UISETP.NE.AND UP0, UPT, UR6, 0x2, UPT ;  /* 0x000000020600788c */ /* 0x000fc8000bf05270 */
[----:B------:R-:W-:Y:S02]  /*3530*/  USEL UR5, URZ, 0x1, UP0 ;  /* 0x00000001ff057887 */ /* 0x000fe40008000000 */
[----:B------:R-:W-:-:S04]  /*3540*/  USEL UR6, UR6, URZ, UP0 ;  /* 0x000000ff06067287 */ /* 0x000fc80008000000 */
[----:B------:R-:W-:Y:S01]  /*3550*/  ULEA UR6, UR6, UR9, 0x3 ;  /* 0x0000000906067291 */ /* 0x000fe2000f8e18ff */
[----:B--2---:R-:W-:-:S04]  /*3560*/  LOP3.LUT R3, R11, UR5, RZ, 0x3c, !PT ;  /* 0x000000050b037c12 */ /* 0x004fc8000f8e3cff */
[----:B------:R-:W-:-:S04]  /*3570*/  SHF.L.U32 R3, R3, 0x1f, RZ ;  /* 0x0000001f03037819 */ /* 0x000fc800000006ff */
[----:B------:R-:W2:Y:S02]  /*3580*/  SYNCS.PHASECHK.TRANS64.TRYWAIT P0, [UR6], R3 ;  /* 0x00000003ff0075a7 */ /* 0x000ea40008001106 */
[----:B--2---:R-:W-:Y:S05]  /*3590*/  @!P0 BRA `(.L_x_61) ;  /* 0x0000006400a08947 */ /* 0x004fea0003800000 */
.L_x_142:
[----:B------:R-:W-:Y:S01]  /*35a0*/  NOP ;  /* 0x0000000000007918 */ /* 0x000fe20000000000 */
[----:B--2---:R-:W2:Y:S01]  /*35b0*/  LDS R0, [UR4+0x14] ;  /* 0x00001404ff007984 */ /* 0x004ea20008000800 */
[----:B------:R-:W-:Y:S01]  /*35c0*/  ULOP3.LUT UR6, UR13, 0xffff, URZ, 0xc0, !UPT ;  /* 0x0000ffff0d067892 */ /* 0x000fe2000f8ec0ff */
[----:B------:R-:W-:Y:S01]  /*35d0*/  UMOV UR8, 0xffff ;  /* 0x0000ffff00087882 */ /* 0x000fe20000000000 */
[----:B------:R-:W-:Y:S02]  /*35e0*/  UMOV UR5, 0x1 ;  /* 0x0000000100057882 */ /* 0x000fe40000000000 */
[----:B------:R-:W-:-:S04]  /*35f0*/  USHF.R.U32.HI UR6, URZ, 0x5, UR6 ;  /* 0x00000005ff067899 */ /* 0x000fc80008011606 */
[----:B------:R-:W-:Y:S02]  /*3600*/  USHF.L.U32 UR8, UR8, UR6, URZ ;  /* 0x0000000608087299 */ /* 0x000fe400080006ff */
[----:B------:R-:W-:-:S04]  /*3610*/  USHF.L.U32 UR5, UR5, UR6, URZ ;  /* 0x0000000605057299 */ /* 0x000fc800080006ff */
[----:B--2---:R-:W-:-:S04]  /*3620*/  LOP3.LUT R0, R0, UR8, RZ, 0xc0, !PT ;  /* 0x0000000800007c12 */ /* 0x004fc8000f8ec0ff */
[----:B------:R-:W-:-:S13]  /*3630*/  ISETP.NE.AND P0, PT, R0, UR8, PT ;  /* 0x0000000800007c0c */ /* 0x000fda000bf05270 */
[----:B------:R-:W-:Y:S05]  /*3640*/  @P0 BRA `(.L_x_62) ;  /* 0x0000000000580947 */ /* 0x000fea0003800000 */
[----:B------:R-:W2:Y:S02]  /*3650*/  LDS R0, [UR4+0x18] ;  /* 0x00001804ff007984 */ /* 0x000ea40008000800 */
[----:B--2---:R-:W-:-:S04]  /*3660*/  LOP3.LUT R0, R0, UR5, RZ, 0xc0, !PT ;  /* 0x0000000500007c12 */ /* 0x004fc8000f8ec0ff */
[----:B------:R-:W-:-:S13]  /*3670*/  ISETP.NE.AND P0, PT, R0, UR5, PT ;  /* 0x0000000500007c0c */ /* 0x000fda000bf05270 */
[----:B------:R-:W-:Y:S05]  /*3680*/  @P0 BRA `(.L_x_63) ;  /* 0x00000000003c0947 */ /* 0x000fea0003800000 */
[----:B------:R-:W2:Y:S01]  /*3690*/  S2R R2, SR_LANEID ;  /* 0x0000000000027919 */ /* 0x000ea20000000000 */
[----:B------:R-:W-:Y:S01]  /*36a0*/  ULOP3.LUT UR8, URZ, UR8, URZ, 0x33, !UPT ;  /* 0x00000008ff087292 */ /* 0x000fe2000f8e33ff */
[----:B------:R-:W-:Y:S01]  /*36b0*/  LOP3.LUT R4, RZ, UR5, RZ, 0x33, !PT ;  /* 0x00000005ff047c12 */ /* 0x000fe2000f8e33ff */
[----:B------:R-:W-:Y:S02]  /*36c0*/  VOTEU.ANY UR7, UPT, PT ;  /* 0x0000000000077886 */ /* 0x000fe400038e0100 */
[----:B------:R-:W-:Y:S01]  /*36d0*/  UFLO.U32 UR7, UR7 ;  /* 0x00000007000772bd */ /* 0x000fe200080e0000 */
[----:B------:R-:W3:Y:S01]  /*36e0*/  REDUX UR5, R4 ;  /* 0x00000000040573c4 */ /* 0x000ee20000000000 */
[----:B------:R-:W-:-:S06]  /*36f0*/  IMAD.U32 R0, RZ, RZ, UR8 ;  /* 0x00000008ff007e24 */ /* 0x000fcc000f8e00ff */
[----:B------:R1:W-:Y:S01]  /*3700*/  UTCATOMSWS.AND URZ, UR8 ;  /* 0x0000000800ff79e3 */ /* 0x0003e20008000000 */
[----:B------:R-:W4:Y:S01]  /*3710*/  REDUX UR6, R0 ;  /* 0x00000000000673c4 */ /* 0x000f220000000000 */
[----:B--2---:R-:W-:Y:S01]  /*3720*/  ISETP.EQ.U32.AND P0, PT, R2, UR7, PT ;  /* 0x0000000702007c0c */ /* 0x004fe2000bf02070 */
[----:B---3--:R-:W-:Y:S01]  /*3730*/  IMAD.U32 R2, RZ, RZ, UR5 ;  /* 0x00000005ff027e24 */ /* 0x008fe2000f8e00ff */
[----:B----4-:R-:W-:-:S11]  /*3740*/  MOV R3, UR6 ;  /* 0x0000000600037c02 */ /* 0x010fd60008000f00 */
[----:B------:R1:W-:Y:S04]  /*3750*/  @P0 ATOMS.AND RZ, [UR4+0x14], R3 ;  /* 0x00001403ffff098c */ /* 0x0003e8000a800004 */
[----:B------:R1:W-:Y:S01]  /*3760*/  @P0 ATOMS.AND RZ, [UR4+0x18], R2 ;  /* 0x00001802ffff098c */ /* 0x0003e2000a800004 */
[----:B------:R-:W-:Y:S05]  /*3770*/  BRA `(.L_x_64) ;  /* 0x0000000000147947 */ /* 0x000fea0003800000 */
.L_x_63:
[----:B------:R-:W-:Y:S02]  /*3780*/  MOV R2, 0x37a0 ;  /* 0x000037a000027802 */ /* 0x000fe40000000f00 */
[----:B-1--45:R-:W-:Y:S05]  /*3790*/  CALL.REL.NOINC `($__internal_0_$__cuda_sm10x_tcgen05_guardrail_trap_col_being_dealloced_not_returned_by_alloc) ;  /* 0x0000006800447944 */ /* 0x032fea0003c00000 */
[----:B------:R-:W-:Y:S05]  /*37a0*/  BRA `(.L_x_64) ;  /* 0x0000000000087947 */ /* 0x000fea0003800000 */
.L_x_62:
[----:B------:R-:W-:Y:S02]  /*37b0*/  MOV R2, 0x37d0 ;  /* 0x000037d000027802 */ /* 0x000fe40000000f00 */
[----:B-1--45:R-:W-:Y:S05]  /*37c0*/  CALL.REL.NOINC `($__internal_2_$__cuda_sm10x_tcgen05_guardrail_trap_unallocated_columns_being_dealloced) ;  /* 0x0000006800507944 */ /* 0x032fea0003c00000 */
.L_x_64:
[----:B------:R-:W-:Y:S01]  /*37d0*/  NOP ;  /* 0x0000000000007918 */ /* 0x000fe20000000000 */
[----:B-1----:R-:W-:Y:S05]  /*37e0*/  EXIT ;  /* 0x000000000000794d */ /* 0x002fea0003800000 */
.L_x_48:
[----:B------:R-:W-:-:S09]  /*37f0*/  UISETP.NE.OR UP2, UPT, UR8, 0x3, !UP2 ;  /* 0x000000030800788c */ /* 0x000fd2000d745670 */
[----:B------:R-:W-:Y:S05]  /*3800*/  BRA.U UP2, `(.L_x_65) ;  /* 0x0000000d02ac7547 */ /* 0x000fea000b800000 */
[----:B------:R-:W1:Y:S01]  /*3810*/  LDC R0, c[0x0][0xb30] ;  /* 0x0002cc00ff007b82 */ /* 0x000e620000000800 */
[----:B------:R-:W2:Y:S01]  /*3820*/  LDCU.64 UR8, c[0x0][0x888] ;  /* 0x00011100ff0877ac */ /* 0x000ea20008000a00 */
[----:B------:R-:W-:Y:S02]  /*3830*/  HFMA2 R29, -RZ, RZ, 0, 0 ;  /* 0x00000000ff1d7431 */ /* 0x000fe400000001ff */
[----:B------:R-:W-:Y:S01]  /*3840*/  IMAD.MOV.U32 R31, RZ, RZ, 0x1 ;  /* 0x00000001ff1f7424 */ /* 0x000fe200078e00ff */
[----:B------:R-:W-:Y:S01]  /*3850*/  MOV R23, 0x4000 ;  /* 0x0000400000177802 */ /* 0x000fe20000000f00 */
[----:B------:R-:W4:Y:S01]  /*3860*/  LDCU.64 UR4, c[0x0][0x890] ;  /* 0x00011200ff0477ac */ /* 0x000f220008000a00 */
[----:B------:R-:W-:Y:S01]  /*3870*/  IMAD.MOV.U32 R30, RZ, RZ, RZ ;  /* 0x000000ffff1e7224 */ /* 0x000fe200078e00ff */
[----:B------:R-:W3:Y:S01]  /*3880*/  LDC R19, c[0x0][0x370] ;  /* 0x0000dc00ff137b82 */ /* 0x000ee20000000800 */
[----:B------:R-:W-:Y:S01]  /*3890*/  UMOV UR7, 0x400 ;  /* 0x0000040000077882 */ /* 0x000fe20000000000 */
[----:B------:R-:W-:-:S02]  /*38a0*/  UPLOP3.LUT UP1, UPT, UPT, UPT, UPT, 0x40, 0x4 ;  /* 0x000000000004789c */ /* 0x000fc40003f2e870 */
[----:B------:R-:W-:-:S04]  /*38b0*/  ULEA UR7, UR37, UR7, 0x18 ;  /* 0x0000000725077291 */ /* 0x000fc8000f8ec0ff */
[----:B------:R-:W3:Y:S01]  /*38c0*/  LDC R2, c[0x0][0xb0c] ;  /* 0x0002c300ff027b82 */ /* 0x000ee20000000800 */
[----:B------:R-:W-:Y:S02]  /*38d0*/  UIADD3 UR13, UPT, UPT, UR7, 0x50, URZ ;  /* 0x00000050070d7890 */ /* 0x000fe4000fffe0ff */
[----:B--2---:R-:W-:Y:S02]  /*38e0*/  UISETP.NE.U32.AND UP2, UPT, UR8, URZ, UPT ;  /* 0x000000ff0800728c */ /* 0x004fe4000bf45070 */
[----:B------:R-:W-:Y:S02]  /*38f0*/  UIADD3 UR25, UPT, UPT, UR7, 0x40, URZ ;  /* 0x0000004007197890 */ /* 0x000fe4000fffe0ff */
[----:B----4-:R-:W-:Y:S01]  /*3900*/  UISETP.NE.U32.AND UP3, UPT, UR4, URZ, UPT ;  /* 0x000000ff0400728c */ /* 0x010fe2000bf65070 */
[----:B------:R-:W2:Y:S01]  /*3910*/  LDC R18, c[0x0][0xb20] ;  /* 0x0002c800ff127b82 */ /* 0x000ea20000000800 */
[----:B-1----:R-:W-:Y:S01]  /*3920*/  ISETP.NE.AND P1, PT, R0, 0x1, PT ;  /* 0x000000010000780c */ /* 0x002fe20003f25270 */
[----:B------:R-:W-:-:S02]  /*3930*/  UISETP.NE.AND.EX UP2, UPT, UR9, URZ, UPT, UP2 ;  /* 0x000000ff0900728c */ /* 0x000fc4000bf45320 */
[----:B------:R-:W-:Y:S02]  /*3940*/  UIADD3 UR17, UPT, UPT, UR7, 0x48, URZ ;  /* 0x0000004807117890 */ /* 0x000fe4000fffe0ff */
[----:B------:R-:W-:Y:S02]  /*3950*/  UPRMT UR13, UR37, 0x654, UR13 ;  /* 0x00000654250d7896 */ /* 0x000fe4000800000d */
[----:B------:R-:W1:Y:S01]  /*3960*/  LDC.64 R32, c[0x0][0x348] ;  /* 0x0000d200ff207b82 */ /* 0x000e620000000a00 */
[----:B------:R-:W-:-:S07]  /*3970*/  UISETP.NE.AND.EX UP3, UPT, UR5, URZ, UPT, UP3 ;  /* 0x000000ff0500728c */ /* 0x000fce000bf65330 */
[----:B------:R-:W4:Y:S08]  /*3980*/  LDC.64 R16, c[0x0][0xb10] ;  /* 0x0002c400ff107b82 */ /* 0x000f300000000a00 */
[----:B------:R-:W1:Y:S08]  /*3990*/  LDC.64 R6, c[0x0][0xb18] ;  /* 0x0002c600ff067b82 */ /* 0x000e700000000a00 */
[----:B------:R-:W1:Y:S08]  /*39a0*/  LDC.64 R4, c[0x0][0xb28] ;  /* 0x0002ca00ff047b82 */ /* 0x000e700000000a00 */
[----:B--23--:R-:W1:Y:S02]  /*39b0*/  LDC R22, c[0x0][0x374] ;  /* 0x0000dd00ff167b82 */ /* 0x00ce640000000800 */
.L_x_75:
[C---:B------:R-:W-:Y:S02]  /*39c0*/  LEA R0, R30.reuse, UR7, 0x3 ;  /* 0x000000071e007c11 */ /* 0x040fe4000f8e18ff */
[----:B------:R-:W-:Y:S02]  /*39d0*/  SHF.L.U32 R3, R29, 0x1f, RZ ;  /* 0x0000001f1d037819 */ /* 0x000fe400000006ff */
[----:B------:R-:W-:Y:S02]  /*39e0*/  LEA R24, R30, UR7, 0x4 ;  /* 0x000000071e187c11 */ /* 0x000fe4000f8e20ff */
[----:B--2---:R-:W2:Y:S02]  /*39f0*/  SYNCS.PHASECHK.TRANS64.TRYWAIT P0, [R0+URZ+0x80], R3 ;  /* 0x00008003000075a7 */ /* 0x004ea400080011ff */
[----:B--2---:R-:W-:Y:S05]  /*3a00*/  @!P0 BRA `(.L_x_66) ;  /* 0x00000060009c8947 */ /* 0x004fea0003800000 */
.L_x_143:
[----:B------:R-:W-:Y:S01]  /*3a10*/  ISETP.GE.AND P0, PT, R72, 0x1, PT ;  /* 0x000000014800780c */ /* 0x000fe20003f06270 */
[----:B------:R-:W3:Y:S01]  /*3a20*/  LDS.128 R24, [R24+0xf0] ;  /* 0x0000f00018187984 */ /* 0x000ee20000000c00 */
[----:B--2---:R-:W-:Y:S01]  /*3a30*/  VIADD R0, R0, 0x90 ;  /* 0x0000009000007836 */ /* 0x004fe20000000000 */
[----:B------:R-:W-:Y:S01]  /*3a40*/  @!PT LDS RZ, [RZ] ;  /* 0x00000000fffff984 */ /* 0x000fe20000000800 */
[----:B------:R-:W-:Y:S01]  /*3a50*/  @!PT LDS RZ, [RZ] ;  /* 0x00000000fffff984 */ /* 0x000fe20000000800 */
[----:B------:R-:W-:Y:S01]  /*3a60*/  @!PT LDS RZ, [RZ] ;  /* 0x00000000fffff984 */ /* 0x000fe20000000800 */
[----:B------:R-:W-:Y:S01]  /*3a70*/  @!PT LDS RZ, [RZ] ;  /* 0x00000000fffff984 */ /* 0x000fe20000000800 */
[----:B------:R2:W-:Y:S06]  /*3a80*/  MEMBAR.ALL.CTA ;  /* 0x0000000000007992 */ /* 0x0005ec0000008000 */
[----:B--2---:R-:W2:Y:S01]  /*3a90*/  FENCE.VIEW.ASYNC.S ;  /* 0x00000000000073c6 */ /* 0x004ea20000000000 */
[----:B------:R-:W-:Y:S04]  /*3aa0*/  PRMT R0, RZ, 0x654, R0 ;  /* 0x00000654ff007816 */ /* 0x000fe80000000000 */
[----:B--2---:R2:W-:Y:S01]  /*3ab0*/  SYNCS.ARRIVE.TRANS64.RED.A1T0 RZ, [R0+URZ], RZ ;  /* 0x000000ff00ff79a7 */ /* 0x0045e200081004ff */
[----:B---3--:R-:W-:Y:S11]  /*3ac0*/  LOP3.LUT P3, RZ, R26, 0x1, RZ, 0xc0, !PT ;  /* 0x000000011aff7812 */ /* 0x008ff6000786c0ff */
[----:B------:R-:W-:Y:S02]  /*3ad0*/  @!UPT UIADD3 URZ, UPT, UPT, URZ, URZ, URZ ;  /* 0x000000fffffff290 */ /* 0x000fe4000fffe0ff */
[----:B------:R-:W-:Y:S02]  /*3ae0*/  @P3 MOV R13, R24 ;  /* 0x00000018000d3202 */ /* 0x000fe40000000f00 */
[----:B------:R-:W-:Y:S01]  /*3af0*/  @P3 LOP3.LUT R8, R25, 0xffff, RZ, 0xc0, !PT ;  /* 0x0000ffff19083812 */ /* 0x000fe200078ec0ff */
[----:B--2---:R-:W-:Y:S06]  /*3b00*/  @!P0 BRA `(.L_x_67) ;  /* 0x0000000000a48947 */ /* 0x004fec0003800000 */
[----:B-1----:R-:W-:Y:S01]  /*3b10*/  IMAD.HI.U32 R35, R22, R7, RZ ;  /* 0x0000000716237227 */ /* 0x002fe200078e00ff */
[----:B------:R-:W-:Y:S02]  /*3b20*/  ISETP.NE.AND P0, PT, R6, 0x1, PT ;  /* 0x000000010600780c */ /* 0x000fe40003f05270 */
[----:B------:R-:W-:Y:S01]  /*3b30*/  ISETP.NE.AND P2, PT, R72, 0x1, PT ;  /* 0x000000014800780c */ /* 0x000fe20003f45270 */
[----:B----4-:R-:W-:Y:S01]  /*3b40*/  IMAD.HI.U32 R34, R19, R16, RZ ;  /* 0x0000001013227227 */ /* 0x010fe200078e00ff */
[----:B------:R-:W-:Y:S02]  /*3b50*/  SHF.R.U32.HI R35, RZ, R18, R35 ;  /* 0x00000012ff237219 */ /* 0x000fe40000011623 */
[----:B------:R-:W-:Y:S01]  /*3b60*/  ISETP.NE.AND P4, PT, R2, 0x1, PT ;  /* 0x000000010200780c */ /* 0x000fe20003f85270 */
[----:B------:R-:W-:Y:S01]  /*3b70*/  IMAD.HI.U32 R36, R13, R16, RZ ;  /* 0x000000100d247227 */ /* 0x000fe200078e00ff */
[----:B------:R-:W-:Y:S02]  /*3b80*/  SHF.R.U32.HI R34, RZ, R17, R34 ;  /* 0x00000011ff227219 */ /* 0x000fe40000011622 */
[----:B------:R-:W-:Y:S01]  /*3b90*/  SEL R3, R22, R35, !P0 ;  /* 0x0000002316037207 */ /* 0x000fe20004000000 */
[C---:B------:R-:W-:Y:S01]  /*3ba0*/  IMAD.HI.U32 R35, R8.reuse, R7, RZ ;  /* 0x0000000708237227 */ /* 0x040fe200078e00ff */
[----:B------:R-:W-:Y:S02]  /*3bb0*/  SEL R11, R19, R34, !P4 ;  /* 0x00000022130b7207 */ /* 0x000fe40006000000 */
[----:B------:R-:W-:Y:S01]  /*3bc0*/  SHF.R.U32.HI R36, RZ, R17, R36 ;  /* 0x00000011ff247219 */ /* 0x000fe20000011624 */
[----:B------:R-:W-:Y:S01]  /*3bd0*/  IMAD.HI.U32 R38, R3, R4, RZ ;  /* 0x0000000403267227 */ /* 0x000fe200078e00ff */
[----:B------:R-:W-:Y:S03]  /*3be0*/  SHF.R.U32.HI R35, RZ, R18, R35 ;  /* 0x00000012ff237219 */ /* 0x000fe60000011623 */
[----:B------:R-:W-:Y:S01]  /*3bf0*/  IMAD.HI.U32 R34, R11, R4, RZ ;  /* 0x000000040b227227 */ /* 0x000fe200078e00ff */
[----:B------:R-:W-:Y:S02]  /*3c00*/  @P2 SHF.R.U32.HI R3, RZ, R5, R38 ;  /* 0x00000005ff032219 */ /* 0x000fe40000011626 */
[----:B------:R-:W-:Y:S02]  /*3c10*/  SEL R9, R8, R35, !P0 ;  /* 0x0000002308097207 */ /* 0x000fe40004000000 */
[----:B------:R-:W-:Y:S01]  /*3c20*/  @P2 SHF.R.U32.HI R11, RZ, R5, R34 ;  /* 0x00000005ff0b2219 */ /* 0x000fe20000011622 */
[C---:B------:R-:W-:Y:S01]  /*3c30*/  IMAD R10, R72.reuse, R3, RZ ;  /* 0x00000003480a7224 */ /* 0x040fe200078e02ff */
[----:B------:R-:W-:Y:S01]  /*3c40*/  SEL R3, R13, R36, !P4 ;  /* 0x000000240d037207 */ /* 0x000fe20006000000 */
[C---:B------:R-:W-:Y:S03]  /*3c50*/  IMAD.HI.U32 R14, R9.reuse, R4, RZ ;  /* 0x00000004090e7227 */ /* 0x040fe600078e00ff */
[----:B------:R-:W-:Y:S01]  /*3c60*/  ISETP.GE.AND P0, PT, R9, R10, PT ;  /* 0x0000000a0900720c */ /* 0x000fe20003f06270 */
[C---:B------:R-:W-:Y:S01]  /*3c70*/  IMAD R12, R72.reuse, R11, RZ ;  /* 0x0000000b480c7224 */ /* 0x040fe200078e02ff */
[-C--:B------:R-:W-:Y:S04]  /*3c80*/  SHF.R.U32.HI R14, RZ, R5.reuse, R14 ;  /* 0x00000005ff0e7219 */ /* 0x080fe8000001160e */
[----:B------:R-:W-:Y:S02]  /*3c90*/  ISETP.GE.OR P0, PT, R3, R12, P0 ;  /* 0x0000000c0300720c */ /* 0x000fe40000706670 */
[----:B------:R-:W-:Y:S05]  /*3ca0*/  SEL R15, R9, R14, !P2 ;  /* 0x0000000e090f7207 */ /* 0x000fea0005000000 */
[----:B------:R-:W-:Y:S04]  /*3cb0*/  IMAD.MOV R14, RZ, RZ, -R15 ;  /* 0x000000ffff0e7224 */ /* 0x000fe800078e0a0f */
[----:B------:R-:W-:Y:S02]  /*3cc0*/  IMAD R14, R72, R14, R9 ;  /* 0x0000000e480e7224 */ /* 0x000fe400078e0209 */
[C---:B------:R-:W-:Y:S05]  /*3cd0*/  @!P0 IMAD.HI.U32 R10, R3.reuse, R4, RZ ;  /* 0x00000004030a8227 */ /* 0x040fea00078e00ff */
[----:B------:R-:W-:Y:S04]  /*3ce0*/  @!P0 SHF.R.U32.HI R10, RZ, R5, R10 ;  /* 0x00000005ff0a8219 */ /* 0x000fe8000001160a */
[----:B------:R-:W-:Y:S01]  /*3cf0*/  @!P0 SEL R0, R3, R10, !P2 ;  /* 0x0000000a03008207 */ /* 0x000fe20005000000 */
[----:B------:R-:W-:Y:S03]  /*3d00*/  IMAD.MOV R10, RZ, RZ, -R3 ;  /* 0x000000ffff0a7224 */ /* 0x000fe600078e0a03 */
[----:B------:R-:W-:Y:S01]  /*3d10*/  @!P0 IADD3 R15, PT, PT, R15, -R0, RZ ;  /* 0x800000000f0f8210 */ /* 0x000fe20007ffe0ff */
[----:B------:R-:W-:Y:S01]  /*3d20*/  @!P0 IMAD R0, R11, R14, R0 ;  /* 0x0000000e0b008224 */ /* 0x000fe200078e0200 */
[----:B------:R-:W-:Y:S01]  /*3d30*/  IADD3 R11, PT, PT, -R9, RZ, RZ ;  /* 0x000000ff090b7210 */ /* 0x000fe20007ffe1ff */
[----:B------:R-:W-:Y:S02]  /*3d40*/  IMAD R13, R2, R10, R13 ;  /* 0x0000000a020d7224 */ /* 0x000fe400078e020d */
[----:B------:R-:W-:Y:S02]  /*3d50*/  @!P0 IMAD R9, R15, R72, R3 ;  /* 0x000000480f098224 */ /* 0x000fe400078e0203 */
[----:B------:R-:W-:Y:S02]  /*3d60*/  @!P0 IMAD.MOV.U32 R3, RZ, RZ, R0 ;  /* 0x000000ffff038224 */ /* 0x000fe400078e0000 */
[----:B------:R-:W-:Y:S02]  /*3d70*/  IMAD R8, R6, R11, R8 ;  /* 0x0000000b06087224 */ /* 0x000fe400078e0208 */
[----:B------:R-:W-:Y:S02]  /*3d80*/  IMAD R13, R3, R2, R13 ;  /* 0x00000002030d7224 */ /* 0x000fe400078e020d */
[----:B------:R-:W-:Y:S02]  /*3d90*/  IMAD R8, R9, R6, R8 ;  /* 0x0000000609087224 */ /* 0x000fe400078e0208 */
.L_x_67:
[----:B------:R-:W-:Y:S05]  /*3da0*/  BRA.U UP1, `(.L_x_68) ;  /* 0x0000000101107547 */ /* 0x000fea000b800000 */
[----:B------:R-:W-:Y:S04]  /*3db0*/  MOV R0, UR6 ;  /* 0x0000000600007c02 */ /* 0x000fe80008000f00 */
[----:B------:R-:W-:Y:S04]  /*3dc0*/  SHF.L.U32 R3, R0, 0x1f, RZ ;  /* 0x0000001f00037819 */ /* 0x000fe800000006ff */
[----:B------:R-:W2:Y:S02]  /*3dd0*/  SYNCS.PHASECHK.TRANS64.TRYWAIT P0, [UR7+0x78], R3 ;  /* 0x00007803ff0075a7 */ /* 0x000ea40008001107 */
[----:B--2---:R-:W-:Y:S05]  /*3de0*/  @!P0 BRA `(.L_x_69) ;  /* 0x0000005c00b88947 */ /* 0x004fea0003800000 */
.L_x_68:
[----:B------:R-:W-:Y:S02]  /*3df0*/  R2UR UR27, R21 ;  /* 0x00000000151b72ca */ /* 0x000fe400000e0000 */
[----:B------:R-:W-:Y:S02]  /*3e00*/  R2UR UR26, R20 ;  /* 0x00000000141a72ca */ /* 0x000fe400000e0000 */
[----:B------:R-:W-:Y:S02]  /*3e10*/  ISETP.NE.U32.AND P2, PT, RZ, UR4, PT ;  /* 0x00000004ff007c0c */ /* 0x000fe4000bf45070 */
[----:B------:R-:W-:Y:S02]  /*3e20*/  SHF.L.U32 R12, R31, 0x1f, RZ ;  /* 0x0000001f1f0c7819 */ /* 0x000fe400000006ff */
[----:B------:R-:W-:Y:S05]  /*3e30*/  ISETP.NE.AND.EX P2, PT, RZ, UR5, PT, P2 ;  /* 0x00000005ff007c0c */ /* 0x000fea000bf45320 */
[----:B------:R-:W-:Y:S02]  /*3e40*/  USHF.L.U32 UR27, UR27, 0x7, URZ ;  /* 0x000000071b1b7899 */ /* 0x000fe400080006ff */
[----:B------:R-:W-:Y:S01]  /*3e50*/  UIMAD UR26, UR26, 0xc0, URZ ;  /* 0x000000c01a1a78a4 */ /* 0x000fe2000f8e02ff */
[----:B------:R-:W-:Y:S11]  /*3e60*/  BRA.U !UP3, `(.L_x_70) ;  /* 0x000000010b347547 */ /* 0x000ff6000b800000 */
[----:B------:R-:W-:Y:S01]  /*3e70*/  UPLOP3.LUT UP0, UPT, UPT, UPT, UP2, 0x80, 0x8 ;  /* 0x000000000008789c */ /* 0x000fe20003f0f020 */
[----:B--2---:R-:W-:Y:S02]  /*3e80*/  HFMA2 R0, -RZ, RZ, 0, 5.9604644775390625e-08 ;  /* 0x00000001ff007431 */ /* 0x004fe400000001ff */
[----:B------:R-:W-:Y:S03]  /*3e90*/  IMAD.MOV.U32 R155, RZ, RZ, 0x1 ;  /* 0x00000001ff9b7424 */ /* 0x000fe600078e00ff */
[----:B------:R-:W-:Y:S05]  /*3ea0*/  PLOP3.LUT P0, PT, PT, PT, UP0, 0x80, 0x8 ;  /* 0x000000000008781c */ /* 0x000fea0003f0f008 */
[----:B------:R-:W2:Y:S01]  /*3eb0*/  @UP0 LDCU.64 UR10, c[0x0][0x888] ;  /* 0x00011100ff0a07ac */ /* 0x000ea20008000a00 */
[----:B------:R-:W-:Y:S07]  /*3ec0*/  @UP0 UIMAD UR8, UR36, UR4, URZ ;  /* 0x00000004240802a4 */ /* 0x000fee000f8e02ff */
[----:B------:R-:W-:Y:S01]  /*3ed0*/  @!P0 PRMT R155, R0, 0x7610, R155 ;  /* 0x00007610009b8816 */ /* 0x000fe2000000009b */
[----:B--2---:R-:W-:Y:S03]  /*3ee0*/  @UP0 UIMAD.WIDE UR10, UR8, 0x4, UR10 ;  /* 0x00000004080a08a5 */ /* 0x004fe6000f8e020a */
[----:B------:R-:W2:Y:S03]  /*3ef0*/  @!UP0 LDCU UR8, c[0x0][0x880] ;  /* 0x00011000ff0887ac */ /* 0x000ea60008000800 */
[----:B------:R-:W-:Y:S01]  /*3f00*/  IMAD.U32 R10, RZ, RZ, UR10 ;  /* 0x0000000aff0a7e24 */ /* 0x000fe2000f8e00ff */
[----:B------:R-:W-:Y:S05]  /*3f10*/  MOV R11, UR11 ;  /* 0x0000000b000b7c02 */ /* 0x000fea0008000f00 */
[----:B-----5:R3:W5:Y:S02]  /*3f20*/  @P0 LDG.E R81, desc[UR46][R10.64] ;  /* 0x0000002e0a510981 */ /* 0x020764000c1e1900 */
[----:B--23--:R-:W-:Y:S07]  /*3f30*/  @!P0 IMAD.U32 R81, RZ, RZ, UR8 ;  /* 0x00000008ff518e24 */ /* 0x00cfee000f8e00ff */
.L_x_70:
[----:B-----5:R-:W-:Y:S01]  /*3f40*/  @!P2 FSETP.EQ.AND P0, PT, R81, RZ, PT ;  /* 0x000000ff5100a20b */ /* 0x020fe20003f02000 */
[----:B------:R-:W-:Y:S01]  /*3f50*/  @!UPT UIADD3 URZ, UPT, UPT, URZ, URZ, URZ ;  /* 0x000000fffffff290 */ /* 0x000fe2000fffe0ff */
[----:B------:R-:W-:Y:S11]  /*3f60*/  @!P2 BRA `(.L_x_71) ;  /* 0x000000000014a947 */ /* 0x000ff60003800000 */
[----:B------:R-:W-:Y:S02]  /*3f70*/  LOP3.LUT P2, RZ, R155, 0xff, RZ, 0xc0, !PT ;  /* 0x000000ff9bff7812 */ /* 0x000fe4000784c0ff */
[----:B------:R-:W-:Y:S04]  /*3f80*/  PLOP3.LUT P0, PT, PT, PT, UP0, 0x80, 0x8 ;  /* 0x000000000008781c */ /* 0x000fe80003f0f008 */
[----:B------:R-:W-:Y:S07]  /*3f90*/  PLOP3.LUT P0, PT, P0, PT, PT, 0x8, 0x80 ;  /* 0x000000000080781c */ /* 0x000fee000070e170 */
[----:B------:R-:W-:Y:S11]  /*3fa0*/  @P2 FSETP.EQ.AND P0, PT, R81, RZ, PT ;  /* 0x000000ff5100220b */ /* 0x000ff60003f02000 */
[----:B------:R-:W-:Y:S02]  /*3fb0*/  @!UPT UIADD3 URZ, UPT, UPT, URZ, URZ, URZ ;  /* 0x000000fffffff290 */ /* 0x000fe4000fffe0ff */
.L_x_71:
[----:B------:R-:W3:Y:S01]  /*3fc0*/  SYNCS.PHASECHK.TRANS64.TRYWAIT P2, [UR7+0x58], R12 ;  /* 0x0000580cff0075a7 */ /* 0x000ee20008041107 */
[----:B------:R-:W-:Y:S04]  /*3fd0*/  ELECT P4, URZ, PT ;  /* 0x0000000000ff782f */ /* 0x000fe80003880000 */
[----:B------:R-:W-:Y:S11]  /*3fe0*/  PLOP3.LUT P4, PT, P0, P4, PT, 0xf2, 0x2f ;  /* 0x00000000002f781c */ /* 0x000ff60000789e72 */
[----:B------:R-:W-:Y:S02]  /*3ff0*/  @!UPT UIADD3 URZ, UPT, UPT, URZ, URZ, URZ ;  /* 0x000000fffffff290 */ /* 0x000fe4000fffe0ff */
[----:B-1----:R-:W-:Y:S05]  /*4000*/  @!P4 IADD3 R9, P0, PT, R32, 0x580, RZ ;  /* 0x000005802009c810 */ /* 0x002fea0007f1e0ff */
[----:B--2---:R-:W-:Y:S01]  /*4010*/  @!P4 IMAD.X R0, RZ, RZ, R33, P0 ;  /* 0x000000ffff00c224 */ /* 0x004fe200000e0621 */
[----:B---3--:R-:W-:Y:S07]  /*4020*/  @!P2 BRA `(.L_x_72) ;  /* 0x0000005c0040a947 */ /* 0x008fee0003800000 */
.L_x_146:
[----:B------:R-:W-:Y:S01]  /*4030*/  @!P4 R2UR UR8, R0 ;  /* 0x000000000008c2ca */ /* 0x000fe200000e0000 */
[----:B------:R-:W-:Y:S01]  /*4040*/  VOTEU.ALL UP1, P4 ;  /* 0x0000000000ff7886 */ /* 0x000fe20002020000 */
[----:B------:R-:W-:Y:S01]  /*4050*/  @!P4 R2UR UR9, R9 ;  /* 0x000000000909c2ca */ /* 0x000fe200000e0000 */
[----:B------:R-:W-:Y:S01]  /*4060*/  @!P4 IMAD.MOV.U32 R0, RZ, RZ, 0x4000 ;  /* 0x00004000ff00c424 */ /* 0x000fe200078e00ff */
[----:B------:R-:W-:Y:S01]  /*4070*/  UMOV UR10, 0x0 ;  /* 0x00000000000a7882 */ /* 0x000fe20000000000 */
[----:B------:R-:W-:Y:S01]  /*4080*/  UMOV UR11, 0x10000000 ;  /* 0x10000000000b7882 */ /* 0x000fe20000000000 */
[----:B------:R-:W-:Y:S01]  /*4090*/  @!UP1 UIADD3 UR24, UPT, UPT, UR7, 0x400, URZ ;  /* 0x0000040007189890 */ /* 0x000fe2000fffe0ff */
[----:B------:R-:W-:Y:S01]  /*40a0*/  @!P4 IADD3 R21, P0, PT, R32, 0x580, RZ ;  /* 0x000005802015c810 */ /* 0x000fe20007f1e0ff */
[----:B------:R-:W-:Y:S01]  /*40b0*/  VOTEU.ALL UP1, P4 ;  /* 0x0000000000ff7886 */ /* 0x000fe20002020000 */
[----:B------:R-:W-:Y:S03]  /*40c0*/  UMOV UR28, UR36 ;  /* 0x00000024001c7c82 */ /* 0x000fe60008000000 */
[----:B------:R-:W-:Y:S02]  /*40d0*/  @!P4 IMAD.X R20, RZ, RZ, R33, P0 ;  /* 0x000000ffff14c224 */ /* 0x000fe400000e0621 */
[----:B------:R-:W-:Y:S01]  /*40e0*/  IMAD.U32 R11, RZ, RZ, UR8 ;  /* 0x00000008ff0b7e24 */ /* 0x000fe2000f8e00ff */
[----:B------:R-:W-:Y:S01]  /*40f0*/  UPRMT UR8, UR37, 0x654, UR25 ;  /* 0x0000065425087896 */ /* 0x000fe20008000019 */
[----:B------:R-:W-:Y:S03]  /*4100*/  IMAD.U32 R10, RZ, RZ, UR9 ;  /* 0x00000009ff0a7e24 */ /* 0x000fe6000f8e00ff */
[----:B------:R-:W-:Y:S02]  /*4110*/  @!P4 R2UR UR15, R11 ;  /* 0x000000000b0fc2ca */ /* 0x000fe400000e0000 */
[----:B------:R-:W-:Y:S11]  /*4120*/  @!P4 R2UR UR14, R10 ;  /* 0x000000000a0ec2ca */ /* 0x000ff600000e0000 */
[----:B------:R-:W-:Y:S02]  /*4130*/  @!UPT UIADD3 URZ, UPT, UPT, URZ, URZ, URZ ;  /* 0x000000fffffff290 */ /* 0x000fe4000fffe0ff */
[----:B------:R2:W-:Y:S01]  /*4140*/  @!UP1 UTMALDG.3D [UR24], [UR14], desc[UR10] ;  /* 0x00000a180e0095b4 */ /* 0x0005e20008011000 */
[----:B------:R2:W-:Y:S01]  /*4150*/  @!P4 SYNCS.ARRIVE.TRANS64.RED.A0TR RZ, [UR7+0x40], R0 ;  /* 0x00004000ffffc9a7 */ /* 0x0005e20008300407 */
[----:B------:R-:W-:Y:S01]  /*4160*/  SYNCS.ARRIVE.TRANS64.RED.A1T0 RZ, [UR8], RZ ;  /* 0x000000ffffff79a7 */ /* 0x000fe20008100408 */
[----:B------:R-:W3:Y:S02]  /*4170*/  SYNCS.PHASECHK.TRANS64.TRYWAIT P2, [UR7+0x60], R12 ;  /* 0x0000600cff0075a7 */ /* 0x000ee40008041107 */
[----:B--23--:R-:W-:Y:S05]  /*4180*/  @!P2 BRA `(.L_x_73) ;  /* 0x0000005c0000a947 */ /* 0x00cfea0003800000 */
.L_x_148:
[----:B------:R-:W2:Y:S01]  /*4190*/  LDC.64 R14, c[0x0][0xb10] ;  /* 0x0002c400ff0e7b82 */ /* 0x000ea20000000a00 */
[----:B------:R-:W-:Y:S01]  /*41a0*/  @!P4 R2UR UR8, R20 ;  /* 0x000000001408c2ca */ /* 0x000fe200000e0000 */
[----:B------:R-:W-:Y:S01]  /*41b0*/  VOTEU.ALL UP1, P4 ;  /* 0x0000000000ff7886 */ /* 0x000fe20002020000 */
[----:B------:R-:W-:Y:S01]  /*41c0*/  @!P4 R2UR UR9, R21 ;  /* 0x000000001509c2ca */ /* 0x000fe200000e0000 */
[----:B------:R-:W-:Y:S01]  /*41d0*/  UMOV UR10, 0x0 ;  /* 0x00000000000a7882 */ /* 0x000fe20000000000 */
[----:B------:R-:W-:Y:S03]  /*41e0*/  UMOV UR11, 0x10000000 ;  /* 0x10000000000b7882 */ /* 0x000fe60000000000 */
[----:B------:R-:W3:Y:S01]  /*41f0*/  LDC.64 R10, c[0x0][0xb18] ;  /* 0x0002c600ff0a7b82 */ /* 0x000ee20000000a00 */
[----:B------:R-:W-:Y:S01]  /*4200*/  @!UP1 UIADD3 UR18, UPT, UPT, UR26, 0x40, URZ ;  /* 0x000000401a129890 */ /* 0x000fe2000fffe0ff */
[----:B------:R-:W-:Y:S01]  /*4210*/  @P3 SHF.R.U32.HI R28, RZ, 0x10, R25 ;  /* 0x00000010ff1c3819 */ /* 0x000fe20000011619 */
[----:B------:R-:W-:Y:S01]  /*4220*/  @!UP1 UIADD3 UR16, UPT, UPT, UR7, 0x4400, URZ ;  /* 0x0000440007109890 */ /* 0x000fe2000fffe0ff */
[----:B------:R-:W-:Y:S01]  /*4230*/  VIADD R30, R30, 0x1 ;  /* 0x000000011e1e7836 */ /* 0x000fe20000000000 */
[----:B------:R-:W-:Y:S03]  /*4240*/  VOTEU.ALL UP1, P4 ;  /* 0x0000000000ff7886 */ /* 0x000fe60002020000 */
[----:B------:R-:W5:Y:S01]  /*4250*/  @!P1 LDC R0, c[0x0][0xb20] ;  /* 0x0002c800ff009b82 */ /* 0x000f620000000800 */
[----:B------:R-:W-:Y:S01]  /*4260*/  UMOV UR19, UR27 ;  /* 0x0000001b00137c82 */ /* 0x000fe20008000000 */
[----:B------:R-:W-:Y:S01]  /*4270*/  IMAD.U32 R21, RZ, RZ, UR8 ;  /* 0x00000008ff157e24 */ /* 0x000fe2000f8e00ff */
[----:B------:R-:W-:Y:S05]  /*4280*/  UMOV UR20, UR36 ;  /* 0x0000002400147c82 */ /* 0x000fea0008000000 */
[----:B-1----:R-:W1:Y:S01]  /*4290*/  @!P1 LDC R3, c[0x0][0xb0c] ;  /* 0x0002c300ff039b82 */ /* 0x002e620000000800 */
[----:B------:R-:W-:Y:S01]  /*42a0*/  IMAD.U32 R20, RZ, RZ, UR9 ;  /* 0x00000009ff147e24 */ /* 0x000fe2000f8e00ff */
[----:B------:R-:W-:Y:S01]  /*42b0*/  UPRMT UR8, UR37, 0x654, UR17 ;  /* 0x0000065425087896 */ /* 0x000fe20008000011 */
[----:B------:R-:W-:Y:S03]  /*42c0*/  @!P4 R2UR UR15, R21 ;  /* 0x00000000150fc2ca */ /* 0x000fe600000e0000 */
[----:B------:R-:W-:Y:S01]  /*42d0*/  @!P4 R2UR UR14, R20 ;  /* 0x00000000140ec2ca */ /* 0x000fe200000e0000 */
[----:B------:R-:W-:Y:S11]  /*42e0*/  @!P4 IMAD.MOV.U32 R20, RZ, RZ, 0x4000 ;  /* 0x00004000ff14c424 */ /* 0x000ff600078e00ff */
[----:B------:R-:W-:Y:S01]  /*42f0*/  @!UPT UIADD3 URZ, UPT, UPT, URZ, URZ, URZ ;  /* 0x000000fffffff290 */ /* 0x000fe2000fffe0ff */
[----:B------:R1:W-:Y:S01]  /*4300*/  @!UP1 UTMALDG.3D [UR16], [UR14], desc[UR10] ;  /* 0x00000a100e0095b4 */ /* 0x0003e20008011000 */
[----:B------:R1:W-:Y:S02]  /*4310*/  @!P4 SYNCS.ARRIVE.TRANS64.RED.A0TR RZ, [UR7+0x48], R20 ;  /* 0x00004814ffffc9a7 */ /* 0x0003e40008300407 */
[----:B-1----:R-:W-:Y:S01]  /*4320*/  @!P1 ISETP.NE.AND P2, PT, R3, 0x1, PT ;  /* 0x000000010300980c */ /* 0x002fe20003f45270 */
[C---:B--2---:R-:W-:Y:S01]  /*4330*/  @!P1 IMAD.HI.U32 R14, R13.reuse, R14, RZ ;  /* 0x0000000e0d0e9227 */ /* 0x044fe200078e00ff */
[----:B---3--:R-:W-:Y:S03]  /*4340*/  @!P1 ISETP.NE.AND P0, PT, R10, 0x1, PT ;  /* 0x000000010a00980c */ /* 0x008fe60003f05270 */
[C---:B------:R-:W-:Y:S01]  /*4350*/  @!P1 IMAD.HI.U32 R11, R8.reuse, R11, RZ ;  /* 0x0000000b080b9227 */ /* 0x040fe200078e00ff */
[----:B------:R-:W-:Y:S04]  /*4360*/  @!P1 SHF.R.U32.HI R14, RZ, R15, R14 ;  /* 0x0000000fff0e9219 */ /* 0x000fe8000001160e */
[----:B-----5:R-:W-:Y:S01]  /*4370*/  @!P1 SHF.R.U32.HI R9, RZ, R0, R11 ;  /* 0x00000000ff099219 */ /* 0x020fe2000001160b */
[----:B------:R-:W-:Y:S01]  /*4380*/  SYNCS.ARRIVE.TRANS64.RED.A1T0 RZ, [UR8], RZ ;  /* 0x000000ffffff79a7 */ /* 0x000fe20008100408 */
[----:B------:R-:W-:Y:S02]  /*4390*/  @!P1 SEL R14, R13, R14, !P2 ;  /* 0x0000000e0d0e9207 */ /* 0x000fe40005000000 */
[----:B------:R-:W-:Y:S01]  /*43a0*/  @!P1 SEL R9, R8, R9, !P0 ;  /* 0x0000000908099207 */ /* 0x000fe20004000000 */
[----:B------:R-:W1:Y:S04]  /*43b0*/  SYNCS.PHASECHK.TRANS64.TRYWAIT P5, [UR7+0x68], R12 ;  /* 0x0000680cff0075a7 */ /* 0x000e6800080a1107 */
[----:B------:R-:W-:Y:S02]  /*43c0*/  @!P1 IMAD.IADD R0, R9, 0x1, -R14 ;  /* 0x0000000109009824 */ /* 0x000fe400078e0a0e */
[----:B------:R-:W-:Y:S02]  /*43d0*/  @!P1 IMAD.IADD R9, R14, 0x1, -R9 ;  /* 0x000000010e099824 */ /* 0x000fe400078e0a09 */
[----:B------:R-:W-:Y:S02]  /*43e0*/  @!P1 IMAD R13, R0, R3, R13 ;  /* 0x00000003000d9224 */ /* 0x000fe400078e020d */
[----:B------:R-:W-:Y:S01]  /*43f0*/  @!P1 IMAD R8, R9, R10, R8 ;  /* 0x0000000a09089224 */ /* 0x000fe200078e0208 */
[----:B-1----:R-:W-:Y:S06]  /*4400*/  @!P5 BRA `(.L_x_74) ;  /* 0x000000580078d947 */ /* 0x002fec0003800000 */
.L_x_150:
[----:B-1----:R-:W-:Y:S01]  /*4410*/  @!P4 IADD3 R3, P0, PT, R32, 0x580, RZ ;  /* 0x000005802003c810 */ /* 0x002fe20007f1e0ff */
[----:B------:R-:W-:Y:S01]  /*4420*/  VOTEU.ALL UP1, P4 ;  /* 0x0000000000ff7886 */ /* 0x000fe20002020000 */
[----:B------:R-:W-:Y:S01]  /*4430*/  UMOV UR18, 0x0 ;  /* 0x0000000000127882 */ /* 0x000fe20000000000 */
[----:B------:R-:W-:Y:S01]  /*4440*/  UMOV UR19, 0x10000000 ;  /* 0x1000000000137882 */ /* 0x000fe20000000000 */
[----:B------:R-:W-:Y:S01]  /*4450*/  @!P4 R2UR UR9, R3 ;  /* 0x000000000309c2ca */ /* 0x000fe200000e0000 */
[----:B------:R-:W-:Y:S01]  /*4460*/  @!P4 IMAD.X R0, RZ, RZ, R33, P0 ;  /* 0x000000ffff00c224 */ /* 0x000fe200000e0621 */
[----:B------:R-:W-:Y:S01]  /*4470*/  @!UP1 UIADD3 UR10, UPT, UPT, UR26, 0x80, URZ ;  /* 0x000000801a0a9890 */ /* 0x000fe2000fffe0ff */
[----:B------:R-:W-:Y:S01]  /*4480*/  ISETP.NE.AND P0, PT, R30, 0x2, PT ;  /* 0x000000021e00780c */ /* 0x000fe20003f05270 */
[----:B------:R-:W-:Y:S01]  /*4490*/  UMOV UR11, UR27 ;  /* 0x0000001b000b7c82 */ /* 0x000fe20008000000 */
[----:B------:R-:W-:Y:S01]  /*44a0*/  UMOV UR12, UR36 ;  /* 0x00000024000c7c82 */ /* 0x000fe20008000000 */
[----:B------:R-:W-:Y:S01]  /*44b0*/  @!P4 R2UR UR8, R0 ;  /* 0x000000000008c2ca */ /* 0x000fe200000e0000 */
[----:B------:R-:W-:Y:S01]  /*44c0*/  IMAD.IADD R20, R8, 0x1, R154 ;  /* 0x0000000108147824 */ /* 0x000fe200078e029a */
[----:B------:R-:W-:Y:S01]  /*44d0*/  @P3 R2UR UR36, R28 ;  /* 0x000000001c2432ca */ /* 0x000fe200000e0000 */
[----:B------:R-:W-:Y:S01]  /*44e0*/  IMAD.IADD R21, R13, 0x1, R156 ;  /* 0x000000010d157824 */ /* 0x000fe200078e029c */
[----:B------:R-:W-:Y:S02]  /*44f0*/  SEL R0, RZ, 0x1, P0 ;  /* 0x00000001ff007807 */ /* 0x000fe40000000000 */
[----:B------:R-:W-:Y:S01]  /*4500*/  LOP3.LUT R31, R31, 0x1, RZ, 0x3c, !PT ;  /* 0x000000011f1f7812 */ /* 0x000fe200078e3cff */
[----:B------:R-:W-:Y:S01]  /*4510*/  IMAD.U32 R10, RZ, RZ, UR9 ;  /* 0x00000009ff0a7e24 */ /* 0x000fe2000f8e00ff */
[----:B------:R-:W-:Y:S01]  /*4520*/  @!UP1 UIADD3 UR9, UPT, UPT, UR7, 0x50, URZ ;  /* 0x0000005007099890 */ /* 0x000fe2000fffe0ff */
[----:B------:R-:W-:Y:S02]  /*4530*/  LOP3.LUT R29, R29, R0, RZ, 0x3c, !PT ;  /* 0x000000001d1d7212 */ /* 0x000fe400078e3cff */
[----:B------:R-:W-:Y:S02]  /*4540*/  SEL R30, R30, RZ, P0 ;  /* 0x000000ff1e1e7207 */ /* 0x000fe40000000000 */
[----:B------:R-:W-:Y:S01]  /*4550*/  IMAD.U32 R11, RZ, RZ, UR8 ;  /* 0x00000008ff0b7e24 */ /* 0x000fe2000f8e00ff */
[----:B------:R-:W-:Y:S01]  /*4560*/  @!P4 R2UR UR14, R10 ;  /* 0x000000000a0ec2ca */ /* 0x000fe200000e0000 */
[----:B------:R-:W-:Y:S01]  /*4570*/  @!UP1 UIADD3 UR8, UPT, UPT, UR7, 0x8400, URZ ;  /* 0x0000840007089890 */ /* 0x000fe2000fffe0ff */
[----:B------:R-:W-:Y:S02]  /*4580*/  VOTEU.ALL UP1, P4 ;  /* 0x0000000000ff7886 */ /* 0x000fe40002020000 */
[----:B------:R-:W-:Y:S11]  /*4590*/  @!P4 R2UR UR15, R11 ;  /* 0x000000000b0fc2ca */ /* 0x000ff600000e0000 */
[----:B------:R-:W-:Y:S02]  /*45a0*/  @!UPT UIADD3 URZ, UPT, UPT, URZ, URZ, URZ ;  /* 0x000000fffffff290 */ /* 0x000fe4000fffe0ff */
[----:B------:R2:W-:Y:S01]  /*45b0*/  @!UP1 UTMALDG.3D [UR8], [UR14], desc[UR18] ;  /* 0x000012080e0095b4 */ /* 0x0005e20008011000 */
[----:B------:R2:W-:Y:S01]  /*45c0*/  @!P4 SYNCS.ARRIVE.TRANS64.RED.A0TR RZ, [UR7+0x50], R23 ;  /* 0x00005017ffffc9a7 */ /* 0x0005e20008300407 */
[----:B------:R-:W-:Y:S01]  /*45d0*/  UPLOP3.LUT UP1, UPT, UPT, UPT, UPT, 0x80, 0x8 ;  /* 0x000000000008789c */ /* 0x000fe20003f2f070 */
[----:B------:R-:W-:Y:S01]  /*45e0*/  SYNCS.ARRIVE.TRANS64.RED.A1T0 RZ, [UR13], RZ ;  /* 0x000000ffffff79a7 */ /* 0x000fe2000810040d */
[----:B------:R-:W-:Y:S09]  /*45f0*/  @P3 BRA `(.L_x_75) ;  /* 0xfffffff000f03947 */ /* 0x000ff2000383ffff */
[----:B------:R-:W-:-:S04]  /*4600*/  SHF.L.U32 R3, R31, 0x1f, RZ ;  /* 0x0000001f1f037819 */ /* 0x000fc800000006ff */
[----:B------:R-:W1:Y:S02]  /*4610*/  SYNCS.PHASECHK.TRANS64.TRYWAIT P0, [UR7+0x58], R3 ;  /* 0x00005803ff0075a7 */ /* 0x000e640008001107 */
[----:B-1----:R-:W-:Y:S05]  /*4620*/  @!P0 BRA `(.L_x_76) ;  /* 0x0000005800088947 */ /* 0x002fea0003800000 */
.L_x_152:
[----:B------:R-:W3:Y:S02]  /*4630*/  SYNCS.PHASECHK.TRANS64.TRYWAIT P0, [UR7+0x60], R3 ;  /* 0x00006003ff0075a7 */ /* 0x000ee40008001107 */
[----:B---3--:R-:W-:Y:S05]  /*4640*/  @!P0 BRA `(.L_x_77) ;  /* 0x0000005800188947 */ /* 0x008fea0003800000 */
.L_x_154:
[----:B-1----:R-:W-:-:S07]  /*4650*/  MOV R0, UR7 ;  /* 0x0000000700007c02 */ /* 0x002fce0008000f00 */
.L_x_78:
[----:B-1----:R-:W-:-:S04]  /*4660*/  SHF.L.U32 R3, R31, 0x1f, RZ ;  /* 0x0000001f1f037819 */ /* 0x002fc800000006ff */
[----:B------:R1:W3:Y:S03]  /*4670*/  SYNCS.PHASECHK.TRANS64.TRYWAIT P0, [R0+URZ+0x68], R3 ;  /* 0x00006803000075a7 */ /* 0x0002e600080011ff */
[----:B---3--:R-:W-:Y:S05]  /*4680*/  @!P0 NANOSLEEP.SYNCS 0x989680 ;  /* 0x009896800000895d */ /* 0x008fea0003900000 */
[----:B------:R-:W3:Y:S02]  /*4690*/  @!P0 SYNCS.PHASECHK.TRANS64 P0, [R0+URZ+0x68], R3 ;  /* 0x00006803000085a7 */ /* 0x000ee400080010ff */
[----:B--23--:R-:W-:Y:S05]  /*46a0*/  @P0 EXIT ;  /* 0x000000000000094d */ /* 0x00cfea0003800000 */
[----:B------:R-:W-:Y:S05]  /*46b0*/  BRA `(.L_x_78) ;  /* 0xfffffffc00e87947 */ /* 0x000fea000383ffff */
.L_x_65:
[----:B------:R-:W-:-:S06]  /*46c0*/  UISETP.GE.AND UP1, UPT, UR8, 0x4, UPT ;  /* 0x000000040800788c */ /* 0x000fcc000bf26270 */
[----:B------:R-:W-:-:S13]  /*46d0*/  PLOP3.LUT P0, PT, PT, PT, UP1, 0x80, 0x8 ;  /* 0x000000000008781c */ /* 0x000fda0003f0f018 */
[----:B------:R-:W-:Y:S05]  /*46e0*/  @!P0 EXIT ;  /* 0x000000000000894d */ /* 0x000fea0003800000 */
[----:B------:R-:W-:Y:S01]  /*46f0*/  BAR.SYNC.DEFER_BLOCKING 0x6, 0xa0 ;  /* 0x0182800000007b1d */ /* 0x000fe20000010000 */
[C---:B------:R-:W-:Y:S01]  /*4700*/  IMAD.SHL.U32 R5, R170.reuse, 0x40, RZ ;  /* 0x00000040aa057824 */ /* 0x040fe200078e00ff */
[C---:B------:R-:W-:Y:S01]  /*4710*/  LOP3.LUT R161, R170.reuse, 0x1, RZ, 0xc0, !PT ;  /* 0x00000001aaa17812 */ /* 0x040fe200078ec0ff */
[C---:B------:R-:W-:Y:S02]  /*4720*/  IMAD.U32 R2, R170.reuse, 0x10000, RZ ;  /* 0x00010000aa027824 */ /* 0x040fe400078e00ff */
[----:B------:R-:W-:Y:S02]  /*4730*/  HFMA2 R167, -RZ, RZ, 0, 5.9604644775390625e-08 ;  /* 0x00000001ffa77431 */ /* 0x000fe400000001ff */
[----:B------:R-:W-:Y:S01]  /*4740*/  IMAD.SHL.U32 R160, R170, 0x8, RZ ;  /* 0x00000008aaa07824 */ /* 0x000fe200078e00ff */
[----:B------:R-:W-:Y:S01]  /*4750*/  UMOV UR48, 0x400 ;  /* 0x0000040000307882 */ /* 0x000fe20000000000 */
[----:B------:R-:W1:Y:S01]  /*4760*/  LDC R159, c[0x0][0x370] ;  /* 0x0000dc00ff9f7b82 */ /* 0x000e620000000800 */
[----:B------:R-:W-:Y:S01]  /*4770*/  ULEA UR48, UR37, UR48, 0x18 ;  /* 0x0000003025307291 */ /* 0x000fe2000f8ec0ff */
[----:B------:R-:W-:Y:S01]  /*4780*/  ISETP.NE.U32.AND P0, PT, R161, 0x1, PT ;  /* 0x00000001a100780c */ /* 0x000fe20003f05070 */
[----:B------:R-:W-:Y:S01]  /*4790*/  IMAD.MOV.U32 R169, RZ, RZ, 0x2 ;  /* 0x00000002ffa97424 */ /* 0x000fe200078e00ff */
[----:B------:R-:W-:Y:S01]  /*47a0*/  LOP3.LUT R7, R5, 0x1c0, RZ, 0xc0, !PT ;  /* 0x000001c005077812 */ /* 0x000fe200078ec0ff */
[----:B------:R-:W-:Y:S01]  /*47b0*/  UIADD3 UR4, UPT, UPT, UR48, 0x400, URZ ;  /* 0x0000040030047890 */ /* 0x000fe2000fffe0ff */
[----:B------:R-:W-:Y:S01]  /*47c0*/  LOP3.LUT R2, R2, 0x600000, RZ, 0xc0, !PT ;  /* 0x0060000002027812 */ /* 0x000fe200078ec0ff */
[----:B------:R-:W-:Y:S01]  /*47d0*/  IMAD.MOV.U32 R168, RZ, RZ, 0x4 ;  /* 0x00000004ffa87424 */ /* 0x000fe200078e00ff */
[----:B------:R-:W2:Y:S01]  /*47e0*/  LDC R74, c[0x0][0xb0c] ;  /* 0x0002c300ff4a7b82 */ /* 0x000ea20000000800 */
[----:B------:R-:W-:Y:S01]  /*47f0*/  R2P PR, R170, 0x6 ;  /* 0x00000006aa007804 */ /* 0x000fe20000000000 */
[----:B------:R-:W-:Y:S01]  /*4800*/  IMAD.MOV.U32 R79, RZ, RZ, RZ ;  /* 0x000000ffff4f7224 */ /* 0x000fe200078e00ff */
[----:B------:R-:W-:Y:S01]  /*4810*/  LOP3.LUT R160, R7, 0x38, R160, 0xf8, !PT ;  /* 0x0000003807a07812 */ /* 0x000fe200078ef8a0 */
[----:B------:R-:W-:Y:S01]  /*4820*/  IMAD.MOV.U32 R166, RZ, RZ, RZ ;  /* 0x000000ffffa67224 */ /* 0x000fe200078e00ff */
[----:B------:R-:W-:Y:S01]  /*4830*/  P2R R0, PR, RZ, 0x1 ;  /* 0x00000001ff007803 */ /* 0x000fe20000000000 */
[----:B------:R-:W-:Y:S01]  /*4840*/  IMAD.MOV.U32 R173, RZ, RZ, RZ ;  /* 0x000000ffffad7224 */ /* 0x000fe200078e00ff */
[----:B------:R-:W-:Y:S01]  /*4850*/  LOP3.LUT R160, R160, 0x1e00, R5, 0xf8, !PT ;  /* 0x00001e00a0a07812 */ /* 0x000fe200078ef805 */
[----:B------:R-:W4:Y:S01]  /*4860*/  LDC R157, c[0x0][0xb20] ;  /* 0x0002c800ff9d7b82 */ /* 0x000f220000000800 */
[----:B------:R-:W3:Y:S01]  /*4870*/  LDS R3, [UR48+0x110] ;  /* 0x00011030ff037984 */ /* 0x000ee20008000800 */
[----:B------:R-:W-:Y:S01]  /*4880*/  LOP3.LUT R170, R170, 0x60, RZ, 0xc0, !PT ;  /* 0x00000060aaaa7812 */ /* 0x000fe200078ec0ff */
[----:B------:R-:W-:Y:S01]  /*4890*/  IMAD.U32 R163, RZ, RZ, UR4 ;  /* 0x00000004ffa37e24 */ /* 0x000fe2000f8e00ff */
[----:B------:R-:W-:Y:S01]  /*48a0*/  MOV R165, RZ ;  /* 0x000000ff00a57202 */ /* 0x000fe20000000f00 */
[----:B------:R-:W1:Y:S01]  /*48b0*/  LDCU.64 UR52, c[0x0][0x348] ;  /* 0x00006900ff3477ac */ /* 0x000e620008000a00 */
[----:B------:R-:W-:-:S02]  /*48c0*/  SEL R169, R169, 0xfffffffe, !P1 ;  /* 0xfffffffea9a97807 */ /* 0x000fc40004800000 */
[----:B------:R-:W1:Y:S01]  /*48d0*/  LDC R73, c[0x0][0xb30] ;  /* 0x0002cc00ff497b82 */ /* 0x000e620000000800 */
[----:B------:R-:W-:Y:S01]  /*48e0*/  SEL R168, R168, 0xfffffffc, !P2 ;  /* 0xfffffffca8a87807 */ /* 0x000fe20005000000 */
[----:B------:R-:W1:Y:S01]  /*48f0*/  LDCU.64 UR38, c[0x0][0x888] ;  /* 0x00011100ff2677ac */ /* 0x000e620008000a00 */
[----:B------:R-:W1:Y:S05]  /*4900*/  LDCU.64 UR44, c[0x0][0x890] ;  /* 0x00011200ff2c77ac */ /* 0x000e6a0008000a00 */
[----:B------:R-:W1:Y:S01]  /*4910*/  LDC.64 R152, c[0x0][0xb10] ;  /* 0x0002c400ff987b82 */ /* 0x000e620000000a00 */
[----:B------:R-:W-:Y:S01]  /*4920*/  UMOV UR50, URZ ;  /* 0x000000ff00327c82 */ /* 0x000fe20008000000 */
[----:B------:R-:W-:-:S06]  /*4930*/  UMOV UR49, URZ ;  /* 0x000000ff00317c82 */ /* 0x000fcc0008000000 */
[----:B------:R-:W1:Y:S08]  /*4940*/  LDC.64 R70, c[0x0][0xb18] ;  /* 0x0002c600ff467b82 */ /* 0x000e700000000a00 */
[----:B------:R-:W1:Y:S08]  /*4950*/  LDC.64 R68, c[0x0][0xb28] ;  /* 0x0002ca00ff447b82 */ /* 0x000e700000000a00 */
[----:B------:R-:W1:Y:S01]  /*4960*/  LDC.64 R150, c[0x0][0x8b0] ;  /* 0x00022c00ff967b82 */ /* 0x000e620000000a00 */
[----:B---3--:R-:W-:-:S07]  /*4970*/  IMAD.IADD R2, R3, 0x1, R2 ;  /* 0x0000000103027824 */ /* 0x008fce00078e0202 */
[----:B------:R-:W3:Y:S08]  /*4980*/  LDC.64 R148, c[0x0][0x8a8] ;  /* 0x00022a00ff947b82 */ /* 0x000ef00000000a00 */
[----:B--2-4-:R-:W1:Y:S02]  /*4990*/  LDC R158, c[0x0][0x374] ;  /* 0x0000dd00ff9e7b82 */ /* 0x014e640000000800 */
.L_x_115:
[----:B------:R-:W-:Y:S02]  /*49a0*/  LEA R0, R173, UR48, 0x3 ;  /* 0x00000030ad007c11 */ /* 0x000fe4000f8e18ff */
[----:B------:R-:W-:Y:S02]  /*49b0*/  SHF.L.U32 R3, R165, 0x1f, RZ ;  /* 0x0000001fa5037819 */ /* 0x000fe400000006ff */
[----:B-1----:R-:W-:Y:S02]  /*49c0*/  LEA R16, R173, UR48, 0x4 ;  /* 0x00000030ad107c11 */ /* 0x002fe4000f8e20ff */
[----:B------:R-:W2:Y:S02]  /*49d0*/  SYNCS.PHASECHK.TRANS64.TRYWAIT P0, [R0+URZ+0x80], R3 ;  /* 0x00008003000075a7 */ /* 0x000ea400080011ff */
[----:B--23--:R-:W-:Y:S05]  /*49e0*/  @!P0 BRA `(.L_x_79) ;  /* 0x0000005400488947 */ /* 0x00cfea0003800000 */
.L_x_155:
[----:B------:R-:W4:Y:S01]  /*49f0*/  LDC.64 R14, c[0x0][0xb10] ;  /* 0x0002c400ff0e7b82 */ /* 0x000f220000000a00 */
[----:B------:R-:W3:Y:S01]  /*4a00*/  LDS.128 R16, [R16+0xf0] ;  /* 0x0000f00010107984 */ /* 0x000ee20000000c00 */
[----:B-1----:R-:W-:Y:S01]  /*4a10*/  ISETP.NE.AND P1, PT, R73, 0x1, PT ;  /* 0x000000014900780c */ /* 0x002fe20003f25270 */
[----:B--2---:R-:W-:Y:S01]  /*4a20*/  VIADD R0, R0, 0x90 ;  /* 0x0000009000007836 */ /* 0x004fe20000000000 */
[----:B------:R-:W-:Y:S04]  /*4a30*/  ISETP.GE.AND P0, PT, R72, 0x1, PT ;  /* 0x000000014800780c */ /* 0x000fe80003f06270 */
[----:B------:R-:W1:Y:S01]  /*4a40*/  LDC.64 R12, c[0x0][0xb18] ;  /* 0x0002c600ff0c7b82 */ /* 0x000e620000000a00 */
[----:B------:R-:W-:Y:S01]  /*4a50*/  PRMT R0, RZ, 0x654, R0 ;  /* 0x00000654ff007816 */ /* 0x000fe20000000000 */
[----:B------:R-:W-:Y:S01]  /*4a60*/  @!PT LDS RZ, [RZ] ;  /* 0x00000000fffff984 */ /* 0x000fe20000000800 */
[----:B------:R-:W-:Y:S01]  /*4a70*/  @!PT LDS RZ, [RZ] ;  /* 0x00000000fffff984 */ /* 0x000fe20000000800 */
[----:B------:R-:W-:Y:S01]  /*4a80*/  @!PT LDS RZ, [RZ] ;  /* 0x00000000fffff984 */ /* 0x000fe20000000800 */
[----:B------:R-:W-:Y:S01]  /*4a90*/  @!PT LDS RZ, [RZ] ;  /* 0x00000000fffff984 */ /* 0x000fe20000000800 */
[----:B------:R2:W-:Y:S06]  /*4aa0*/  MEMBAR.ALL.CTA ;  /* 0x0000000000007992 */ /* 0x0005ec0000008000 */
[----:B--2---:R-:W2:Y:S01]  /*4ab0*/  FENCE.VIEW.ASYNC.S ;  /* 0x00000000000073c6 */ /* 0x004ea20000000000 */
[----:B------:R-:W1:Y:S08]  /*4ac0*/  @!P1 LDC R11, c[0x0][0xb20] ;  /* 0x0002c800ff0b9b82 */ /* 0x000e700000000800 */
[----:B------:R-:W1:Y:S01]  /*4ad0*/  @!P1 LDC R10, c[0x0][0xb0c] ;  /* 0x0002c300ff0a9b82 */ /* 0x000e620000000800 */
[----:B--2---:R2:W-:Y:S01]  /*4ae0*/  SYNCS.ARRIVE.TRANS64.RED.A1T0 RZ, [R0+URZ], RZ ;  /* 0x000000ff00ff79a7 */ /* 0x0045e200081004ff */
[----:B---3--:R-:W-:Y:S04]  /*4af0*/  LOP3.LUT P4, RZ, R18, 0x1, RZ, 0xc0, !PT ;  /* 0x0000000112ff7812 */ /* 0x008fe8000788c0ff */
[----:B------:R-:W-:Y:S09]  /*4b00*/  P2R R171, PR, RZ, 0x10 ;  /* 0x00000010ffab7803 */ /* 0x000ff20000000000 */
[----:B------:R-:W-:Y:S02]  /*4b10*/  @P4 MOV R77, R16 ;  /* 0x00000010004d4202 */ /* 0x000fe40000000f00 */
[----:B------:R-:W-:Y:S01]  /*4b20*/  @P4 LOP3.LUT R75, R17, 0xffff, RZ, 0xc0, !PT ;  /* 0x0000ffff114b4812 */ /* 0x000fe200078ec0ff */
[----:B--2-4-:R-:W-:Y:S06]  /*4b30*/  @!P0 BRA `(.L_x_80) ;  /* 0x0000000000a48947 */ /* 0x014fec0003800000 */
[----:B------:R-:W-:Y:S01]  /*4b40*/  IMAD.HI.U32 R24, R158, R71, RZ ;  /* 0x000000479e187227 */ /* 0x000fe200078e00ff */
[----:B------:R-:W-:Y:S02]  /*4b50*/  ISETP.NE.AND P0, PT, R70, 0x1, PT ;  /* 0x000000014600780c */ /* 0x000fe40003f05270 */
[----:B------:R-:W-:Y:S01]  /*4b60*/  ISETP.NE.AND P2, PT, R72, 0x1, PT ;  /* 0x000000014800780c */ /* 0x000fe20003f45270 */
[-C--:B------:R-:W-:Y:S01]  /*4b70*/  IMAD.HI.U32 R22, R159, R152.reuse, RZ ;  /* 0x000000989f167227 */ /* 0x080fe200078e00ff */
[----:B------:R-:W-:Y:S02]  /*4b80*/  SHF.R.U32.HI R23, RZ, R157, R24 ;  /* 0x0000009dff177219 */ /* 0x000fe40000011618 */
[----:B------:R-:W-:Y:S01]  /*4b90*/  ISETP.NE.AND P3, PT, R74, 0x1, PT ;  /* 0x000000014a00780c */ /* 0x000fe20003f65270 */
[----:B------:R-:W-:Y:S01]  /*4ba0*/  IMAD.HI.U32 R28, R75, R71, RZ ;  /* 0x000000474b1c7227 */ /* 0x000fe200078e00ff */
[----:B------:R-:W-:Y:S02]  /*4bb0*/  SHF.R.U32.HI R22, RZ, R153, R22 ;  /* 0x00000099ff167219 */ /* 0x000fe40000011616 */
[----:B------:R-:W-:Y:S01]  /*4bc0*/  SEL R3, R158, R23, !P0 ;  /* 0x000000179e037207 */ /* 0x000fe20004000000 */
[----:B------:R-:W-:Y:S01]  /*4bd0*/  IMAD.HI.U32 R26, R77, R152, RZ ;  /* 0x000000984d1a7227 */ /* 0x000fe200078e00ff */
[----:B------:R-:W-:Y:S03]  /*4be0*/  SEL R7, R159, R22, !P3 ;  /* 0x000000169f077207 */ /* 0x000fe60005800000 */
[-C--:B------:R-:W-:Y:S01]  /*4bf0*/  IMAD.HI.U32 R22, R3, R68.reuse, RZ ;  /* 0x0000004403167227 */ /* 0x080fe200078e00ff */
[----:B------:R-:W-:Y:S03]  /*4c00*/  SHF.R.U32.HI R26, RZ, R153, R26 ;  /* 0x00000099ff1a7219 */ /* 0x000fe6000001161a */
[----:B------:R-:W-:Y:S01]  /*4c10*/  IMAD.HI.U32 R24, R7, R68, RZ ;  /* 0x0000004407187227 */ /* 0x000fe200078e00ff */
[----:B------:R-:W-:Y:S02]  /*4c20*/  @P2 SHF.R.U32.HI R3, RZ, R69, R22 ;  /* 0x00000045ff032219 */ /* 0x000fe40000011616 */
[----:B------:R-:W-:Y:S02]  /*4c30*/  SHF.R.U32.HI R22, RZ, R157, R28 ;  /* 0x0000009dff167219 */ /* 0x000fe4000001161c */
[----:B------:R-:W-:Y:S01]  /*4c40*/  @P2 SHF.R.U32.HI R7, RZ, R69, R24 ;  /* 0x00000045ff072219 */ /* 0x000fe20000011618 */
[C---:B------:R-:W-:Y:S01]  /*4c50*/  IMAD R4, R72.reuse, R3, RZ ;  /* 0x0000000348047224 */ /* 0x040fe200078e02ff */
[----:B------:R-:W-:Y:S02]  /*4c60*/  SEL R5, R75, R22, !P0 ;  /* 0x000000164b057207 */ /* 0x000fe40004000000 */
[----:B------:R-:W-:Y:S01]  /*4c70*/  SEL R3, R77, R26, !P3 ;  /* 0x0000001a4d037207 */ /* 0x000fe20005800000 */
[----:B------:R-:W-:Y:S01]  /*4c80*/  IMAD R6, R72, R7, RZ ;  /* 0x0000000748067224 */ /* 0x000fe200078e02ff */
[C---:B------:R-:W-:Y:S01]  /*4c90*/  ISETP.GE.AND P0, PT, R5.reuse, R4, PT ;  /* 0x000000040500720c */ /* 0x040fe20003f06270 */
[----:B------:R-:W-:Y:S03]  /*4ca0*/  IMAD.HI.U32 R8, R5, R68, RZ ;  /* 0x0000004405087227 */ /* 0x000fe600078e00ff */
[----:B------:R-:W-:Y:S01]  /*4cb0*/  ISETP.GE.OR P0, PT, R3, R6, P0 ;  /* 0x000000060300720c */ /* 0x000fe20000706670 */
[----:B------:R-:W-:Y:S01]  /*4cc0*/  IMAD.MOV R6, RZ, RZ, -R3 ;  /* 0x000000ffff067224 */ /* 0x000fe200078e0a03 */
[-C--:B------:R-:W-:Y:S03]  /*4cd0*/  SHF.R.U32.HI R8, RZ, R69.reuse, R8 ;  /* 0x00000045ff087219 */ /* 0x080fe60000011608 */
[----:B------:R-:W-:Y:S01]  /*4ce0*/  IMAD R77, R74, R6, R77 ;  /* 0x000000064a4d7224 */ /* 0x000fe200078e024d */
[----:B------:R-:W-:Y:S05]  /*4cf0*/  SEL R9, R5, R8, !P2 ;  /* 0x0000000805097207 */ /* 0x000fea0005000000 */
[----:B------:R-:W-:Y:S02]  /*4d00*/  IMAD.MOV R8, RZ, RZ, -R9 ;  /* 0x000000ffff087224 */ /* 0x000fe400078e0a09 */
[C---:B------:R-:W-:Y:S04]  /*4d10*/  @!P0 IMAD.HI.U32 R4, R3.reuse, R68, RZ ;  /* 0x0000004403048227 */ /* 0x040fe800078e00ff */
[----:B------:R-:W-:Y:S01]  /*4d20*/  IMAD R8, R72, R8, R5 ;  /* 0x0000000848087224 */ /* 0x000fe200078e0205 */
[----:B------:R-:W-:Y:S04]  /*4d30*/  @!P0 SHF.R.U32.HI R4, RZ, R69, R4 ;  /* 0x00000045ff048219 */ /* 0x000fe80000011604 */
[----:B------:R-:W-:Y:S02]  /*4d40*/  @!P0 SEL R0, R3, R4, !P2 ;  /* 0x0000000403008207 */ /* 0x000fe40005000000 */
[----:B------:R-:W-:Y:S02]  /*4d50*/  IADD3 R4, PT, PT, -R5, RZ, RZ ;  /* 0x000000ff05047210 */ /* 0x000fe40007ffe1ff */
[----:B------:R-:W-:Y:S01]  /*4d60*/  @!P0 IADD3 R9, PT, PT, R9, -R0, RZ ;  /* 0x8000000009098210 */ /* 0x000fe20007ffe0ff */
[----:B------:R-:W-:Y:S02]  /*4d70*/  @!P0 IMAD R0, R7, R8, R0 ;  /* 0x0000000807008224 */ /* 0x000fe400078e0200 */
[----:B------:R-:W-:Y:S02]  /*4d80*/  IMAD R75, R70, R4, R75 ;  /* 0x00000004464b7224 */ /* 0x000fe400078e024b */
[----:B------:R-:W-:Y:S02]  /*4d90*/  @!P0 IMAD R5, R9, R72, R3 ;  /* 0x0000004809058224 */ /* 0x000fe400078e0203 */
[----:B------:R-:W-:Y:S04]  /*4da0*/  @!P0 IMAD.MOV.U32 R3, RZ, RZ, R0 ;  /* 0x000000ffff038224 */ /* 0x000fe800078e0000 */
[----:B------:R-:W-:Y:S02]  /*4db0*/  IMAD R77, R3, R74, R77 ;  /* 0x0000004a034d7224 */ /* 0x000fe400078e024d */
[----:B------:R-:W-:Y:S07]  /*4dc0*/  IMAD R75, R5, R70, R75 ;  /* 0x00000046054b7224 */ /* 0x000fee00078e024b */
.L_x_80:
[----:B-1----:R-:W-:Y:S01]  /*4dd0*/  @!P1 ISETP.NE.AND P0, PT, R12, 0x1, PT ;  /* 0x000000010c00980c */ /* 0x002fe20003f05270 */
[----:B------:R-:W-:Y:S01]  /*4de0*/  @!P1 IMAD.HI.U32 R4, R75, R13, RZ ;  /* 0x0000000d4b049227 */ /* 0x000fe200078e00ff */
[----:B------:R-:W-:Y:S01]  /*4df0*/  R2UR UR42, R21 ;  /* 0x00000000152a72ca */ /* 0x000fe200000e0000 */
[----:B------:R-:W-:Y:S01]  /*4e00*/  BSSY.RECONVERGENT B6, `(.L_x_81) ;  /* 0x0000031000067945 */ /* 0x000fe20003800200 */
[----:B------:R-:W-:Y:S01]  /*4e10*/  R2UR UR41, R20 ;  /* 0x00000000142972ca */ /* 0x000fe200000e0000 */
[----:B------:R-:W-:Y:S01]  /*4e20*/  @!P1 IMAD.HI.U32 R0, R77, R14, RZ ;  /* 0x0000000e4d009227 */ /* 0x000fe200078e00ff */
[----:B------:R-:W-:Y:S02]  /*4e30*/  @!P1 SHF.R.U32.HI R4, RZ, R11, R4 ;  /* 0x0000000bff049219 */ /* 0x000fe40000011604 */
[----:B------:R-:W-:Y:S01]  /*4e40*/  @!P1 ISETP.NE.AND P2, PT, R10, 0x1, PT ;  /* 0x000000010a00980c */ /* 0x000fe20003f45270 */
[----:B------:R-:W-:Y:S01]  /*4e50*/  VIADD R173, R173, 0x1 ;  /* 0x00000001adad7836 */ /* 0x000fe20000000000 */
[----:B------:R-:W-:Y:S02]  /*4e60*/  @!P1 SEL R3, R75, R4, !P0 ;  /* 0x000000044b039207 */ /* 0x000fe40004000000 */
[----:B------:R-:W-:Y:S02]  /*4e70*/  @!P1 SHF.R.U32.HI R0, RZ, R15, R0 ;  /* 0x0000000fff009219 */ /* 0x000fe40000011600 */
[----:B------:R-:W-:Y:S01]  /*4e80*/  LOP3.LUT P0, RZ, R163, 0x3f0, RZ, 0xc0, !PT ;  /* 0x000003f0a3ff7812 */ /* 0x000fe2000780c0ff */
[----:B------:R-:W-:Y:S01]  /*4e90*/  USHF.L.U32 UR42, UR42, 0x7, URZ ;  /* 0x000000072a2a7899 */ /* 0x000fe200080006ff */
[----:B------:R-:W-:Y:S01]  /*4ea0*/  @!P1 SEL R4, R77, R0, !P2 ;  /* 0x000000004d049207 */ /* 0x000fe20005000000 */
[----:B------:R-:W-:Y:S01]  /*4eb0*/  UIMAD UR41, UR41, 0xc0, URZ ;  /* 0x000000c0292978a4 */ /* 0x000fe2000f8e02ff */
[----:B------:R-:W-:Y:S03]  /*4ec0*/  @P4 SHF.R.U32.HI R164, RZ, 0x10, R17 ;  /* 0x00000010ffa44819 */ /* 0x000fe60000011611 */
[----:B------:R-:W-:Y:S02]  /*4ed0*/  @!P1 IMAD.IADD R0, R3, 0x1, -R4 ;  /* 0x0000000103009824 */ /* 0x000fe400078e0a04 */
[----:B------:R-:W-:Y:S02]  /*4ee0*/  @!P1 IMAD.IADD R3, R4, 0x1, -R3 ;  /* 0x0000000104039824 */ /* 0x000fe400078e0a03 */
[----:B------:R-:W-:Y:S02]  /*4ef0*/  @!P1 IMAD R77, R0, R10, R77 ;  /* 0x0000000a004d9224 */ /* 0x000fe400078e024d */
[----:B------:R-:W-:Y:S01]  /*4f00*/  @!P1 IMAD R75, R3, R12, R75 ;  /* 0x0000000c034b9224 */ /* 0x000fe200078e024b */
[----:B------:R-:W-:Y:S06]  /*4f10*/  @!P0 BRA `(.L_x_82) ;  /* 0x00000000007c8947 */ /* 0x000fec0003800000 */
[----:B------:R-:W1:Y:S01]  /*4f20*/  LDCU.64 UR8, c[0x4][0x80] ;  /* 0x01001000ff0877ac */ /* 0x000e620008000a00 */
[----:B------:R-:W-:Y:S01]  /*4f30*/  MOV R16, 0x0 ;  /* 0x0000000000107802 */ /* 0x000fe20000000f00 */
[----:B------:R-:W-:Y:S02]  /*4f40*/  HFMA2 R12, -RZ, RZ, 0, 5.9604644775390625e-08 ;  /* 0x00000001ff0c7431 */ /* 0x000fe400000001ff */
[----:B------:R-:W-:Y:S01]  /*4f50*/  IMAD.MOV.U32 R8, RZ, RZ, 0x70 ;  /* 0x00000070ff087424 */ /* 0x000fe200078e00ff */
[----:B------:R2:W3:Y:S01]  /*4f60*/  LDC.64 R14, c[0x4][R16] ;  /* 0x01000000100e7b82 */ /* 0x0004e20000000a00 */
[----:B------:R-:W4:Y:S01]  /*4f70*/  LDCU.64 UR6, c[0x4][0x88] ;  /* 0x01001100ff0677ac */ /* 0x000f220008000a00 */
[----:B------:R-:W-:Y:S01]  /*4f80*/  IMAD.MOV.U32 R13, RZ, RZ, RZ ;  /* 0x000000ffff0d7224 */ /* 0x000fe200078e00ff */
[----:B------:R-:W2:Y:S01]  /*4f90*/  LDCU.64 UR4, c[0x4][0x8] ;  /* 0x01000100ff0477ac */ /* 0x000ea20008000a00 */
[----:B-1----:R-:W-:Y:S01]  /*4fa0*/  MOV R5, UR9 ;  /* 0x0000000900057c02 */ /* 0x002fe20008000f00 */
[----:B------:R-:W-:Y:S01]  /*4fb0*/  IMAD.U32 R4, RZ, RZ, UR8 ;  /* 0x00000008ff047e24 */ /* 0x000fe2000f8e00ff */
[----:B----4-:R-:W-:Y:S01]  /*4fc0*/  MOV R7, UR7 ;  /* 0x0000000700077c02 */ /* 0x010fe20008000f00 */
[----:B------:R-:W-:Y:S01]  /*4fd0*/  IMAD.U32 R6, RZ, RZ, UR6 ;  /* 0x00000006ff067e24 */ /* 0x000fe2000f8e00ff */
[----:B--2---:R-:W-:Y:S01]  /*4fe0*/  MOV R11, UR5 ;  /* 0x00000005000b7c02 */ /* 0x004fe20008000f00 */
[----:B------:R-:W-:Y:S02]  /*4ff0*/  IMAD.U32 R10, RZ, RZ, UR4 ;  /* 0x00000004ff0a7e24 */ /* 0x000fe4000f8e00ff */
[----:B------:R-:W-:Y:S07]  /*5000*/  LEPC R20, `(.L_x_83) ;  /* 0x000000001014794e */ /* 0x000fee0000000000 */
[----:B---3-5:R-:W-:Y:S05]  /*5010*/  CALL.ABS.NOINC R14 ;  /* 0x000000000e007343 */ /* 0x028fea0003c00000 */
.L_x_83:
[----:B------:R-:W1:Y:S01]  /*5020*/  LDCU.64 UR8, c[0x4][0x80] ;  /* 0x01001000ff0877ac */ /* 0x000e620008000a00 */
[----:B------:R-:W2:Y:S01]  /*5030*/  LDC.64 R16, c[0x4][R16] ;  /* 0x0100000010107b82 */ /* 0x000ea20000000a00 */
[----:B------:R-:W-:Y:S02]  /*5040*/  HFMA2 R12, -RZ, RZ, 0, 5.9604644775390625e-08 ;  /* 0x00000001ff0c7431 */ /* 0x000fe400000001ff */
[----:B------:R-:W-:Y:S02]  /*5050*/  IMAD.MOV.U32 R8, RZ, RZ, 0x70 ;  /* 0x00000070ff087424 */ /* 0x000fe400078e00ff */
[----:B------:R-:W-:Y:S01]  /*5060*/  IMAD.MOV.U32 R13, RZ, RZ, RZ ;  /* 0x000000ffff0d7224 */ /* 0x000fe200078e00ff */
[----:B------:R-:W3:Y:S01]  /*5070*/  LDCU.64 UR6, c[0x4][0x88] ;  /* 0x01001100ff0677ac */ /* 0x000ee20008000a00 */
[----:B------:R-:W4:Y:S01]  /*5080*/  LDCU.64 UR4, c[0x4][0x8] ;  /* 0x01000100ff0477ac */ /* 0x000f220008000a00 */
[----:B-1----:R-:W-:Y:S02]  /*5090*/  MOV R4, UR8 ;  /* 0x0000000800047c02 */ /* 0x002fe40008000f00 */
[----:B------:R-:W-:Y:S02]  /*50a0*/  MOV R5, UR9 ;  /* 0x0000000900057c02 */ /* 0x000fe40008000f00 */
[----:B---3--:R-:W-:Y:S01]  /*50b0*/  MOV R7, UR7 ;  /* 0x0000000700077c02 */ /* 0x008fe20008000f00 */
[----:B------:R-:W-:Y:S01]  /*50c0*/  IMAD.U32 R6, RZ, RZ, UR6 ;  /* 0x00000006ff067e24 */ /* 0x000fe2000f8e00ff */
[----:B----4-:R-:W-:Y:S01]  /*50d0*/  MOV R11, UR5 ;  /* 0x00000005000b7c02 */ /* 0x010fe20008000f00 */
[----:B------:R-:W-:Y:S02]  /*50e0*/  IMAD.U32 R10, RZ, RZ, UR4 ;  /* 0x00000004ff0a7e24 */ /* 0x000fe4000f8e00ff */
[----:B------:R-:W-:Y:S07]  /*50f0*/  LEPC R20, `(.L_x_82) ;  /* 0x000000001014794e */ /* 0x000fee0000000000 */
[----:B--2---:R-:W-:Y:S05]  /*5100*/  CALL.ABS.NOINC R16 ;  /* 0x0000000010007343 */ /* 0x004fea0003c00000 */
.L_x_82:
[----:B------:R-:W-:Y:S05]  /*5110*/  BSYNC.RECONVERGENT B6 ;  /* 0x0000000000067941 */ /* 0x000fea0003800200 */
.L_x_81:
[----:B------:R-:W-:Y:S01]  /*5120*/  ISETP.NE.U32.AND P4, PT, R150, RZ, PT ;  /* 0x000000ff9600720c */ /* 0x000fe20003f85070 */
[----:B------:R-:W-:Y:S01]  /*5130*/  UISETP.NE.AND UP2, UPT, UR51, URZ, UPT ;  /* 0x000000ff3300728c */ /* 0x000fe2000bf45270 */
[----:B------:R-:W-:Y:S01]  /*5140*/  ISETP.NE.U32.AND P2, PT, RZ, UR38, PT ;  /* 0x00000026ff007c0c */ /* 0x000fe2000bf45070 */
[----:B------:R-:W-:Y:S01]  /*5150*/  UISETP.NE.U32.AND UP1, UPT, UR44, URZ, UPT ;  /* 0x000000ff2c00728c */ /* 0x000fe2000bf25070 */
[----:B------:R-:W-:Y:S01]  /*5160*/  ISETP.NE.AND.EX P4, PT, R151, RZ, PT, P4 ;  /* 0x000000ff9700720c */ /* 0x000fe20003f85340 */
[----:B------:R-:W-:Y:S01]  /*5170*/  UPLOP3.LUT UP0, UPT, UPT, UPT, UPT, 0x40, 0x4 ;  /* 0x000000000004789c */ /* 0x000fe20003f0e870 */
[----:B------:R-:W-:Y:S01]  /*5180*/  ISETP.NE.AND.EX P2, PT, RZ, UR39, PT, P2 ;  /* 0x00000027ff007c0c */ /* 0x000fe2000bf45320 */
[----:B------:R-:W-:Y:S01]  /*5190*/  UISETP.NE.AND.EX UP1, UPT, UR45, URZ, UPT, UP1 ;  /* 0x000000ff2d00728c */ /* 0x000fe2000bf25310 */
[----:B------:R-:W-:Y:S04]  /*51a0*/  PLOP3.LUT P1, PT, PT, PT, UP2, 0x80, 0x8 ;  /* 0x000000000008781c */ /* 0x000fe80003f2f028 */
[----:B------:R-:W-:Y:S06]  /*51b0*/  @UP2 UPLOP3.LUT UP0, UPT, UPT, UPT, UP1, 0x80, 0x8 ;  /* 0x000000000008289c */ /* 0x000fec0003f0f010 */
[----:B------:R-:W-:Y:S01]  /*51c0*/  PLOP3.LUT P0, PT, PT, PT, UP0, 0x80, 0x8 ;  /* 0x000000000008781c */ /* 0x000fe20003f0f008 */
[----:B------:R-:W-:Y:S01]  /*51d0*/  @!UPT UIADD3 URZ, UPT, UPT, URZ, URZ, URZ ;  /* 0x000000fffffff290 */ /* 0x000fe2000fffe0ff */
[----:B------:R-:W-:Y:S11]  /*51e0*/  BRA.U !UP1, `(.L_x_84) ;  /* 0x0000000109387547 */ /* 0x000ff6000b800000 */
[----:B------:R-:W-:Y:S01]  /*51f0*/  UISETP.NE.U32.AND UP0, UPT, UR38, URZ, UPT ;  /* 0x000000ff2600728c */ /* 0x000fe2000bf05070 */
[----:B------:R-:W-:Y:S02]  /*5200*/  HFMA2 R0, -RZ, RZ, 0, 5.9604644775390625e-08 ;  /* 0x00000001ff007431 */ /* 0x000fe400000001ff */
[----:B------:R-:W-:Y:S01]  /*5210*/  IMAD.MOV.U32 R155, RZ, RZ, 0x1 ;  /* 0x00000001ff9b7424 */ /* 0x000fe200078e00ff */
[----:B------:R-:W-:Y:S06]  /*5220*/  UISETP.NE.AND.EX UP0, UPT, UR39, URZ, UPT, UP0 ;  /* 0x000000ff2700728c */ /* 0x000fec000bf05300 */
[----:B------:R-:W-:Y:S05]  /*5230*/  PLOP3.LUT P3, PT, PT, PT, UP0, 0x80, 0x8 ;  /* 0x000000000008781c */ /* 0x000fea0003f6f008 */
[----:B------:R-:W1:Y:S01]  /*5240*/  @UP0 LDCU.64 UR6, c[0x0][0x888] ;  /* 0x00011100ff0607ac */ /* 0x000e620008000a00 */
[----:B------:R-:W-:Y:S07]  /*5250*/  @UP0 UIMAD UR4, UR36, UR44, URZ ;  /* 0x0000002c240402a4 */ /* 0x000fee000f8e02ff */
[----:B------:R-:W-:Y:S01]  /*5260*/  @!P3 PRMT R155, R0, 0x7610, R155 ;  /* 0x00007610009bb816 */ /* 0x000fe2000000009b */
[----:B-1----:R-:W-:Y:S03]  /*5270*/  @UP0 UIMAD.WIDE UR6, UR4, 0x4, UR6 ;  /* 0x00000004040608a5 */ /* 0x002fe6000f8e0206 */
[----:B------:R-:W1:Y:S03]  /*5280*/  @!UP0 LDCU UR4, c[0x0][0x880] ;  /* 0x00011000ff0487ac */ /* 0x000e660008000800 */
[----:B------:R-:W-:Y:S01]  /*5290*/  IMAD.U32 R4, RZ, RZ, UR6 ;  /* 0x00000006ff047e24 */ /* 0x000fe2000f8e00ff */
[----:B------:R-:W-:Y:S05]  /*52a0*/  MOV R5, UR7 ;  /* 0x0000000700057c02 */ /* 0x000fea0008000f00 */
[----:B-----5:R2:W5:Y:S02]  /*52b0*/  @P3 LDG.E R81, desc[UR46][R4.64] ;  /* 0x0000002e04513981 */ /* 0x020564000c1e1900 */
[----:B-12---:R-:W-:Y:S02]  /*52c0*/  @!P3 IMAD.U32 R81, RZ, RZ, UR4 ;  /* 0x00000004ff51be24 */ /* 0x006fe4000f8e00ff */
.L_x_84:
[----:B------:R-:W-:Y:S05]  /*52d0*/  @!P4 BRA `(.L_x_85) ;  /* 0x000000000020c947 */ /* 0x000fea0003800000 */
[----:B------:R-:W-:Y:S04]  /*52e0*/  ISETP.NE.U32.AND P3, PT, R148, RZ, PT ;  /* 0x000000ff9400720c */ /* 0x000fe80003f65070 */
[----:B------:R-:W-:Y:S11]  /*52f0*/  ISETP.NE.AND.EX P3, PT, R149, RZ, PT, P3 ;  /* 0x000000ff9500720c */ /* 0x000ff60003f65330 */
[----:B------:R-:W-:Y:S02]  /*5300*/  @!UPT UIADD3 URZ, UPT, UPT, URZ, URZ, URZ ;  /* 0x000000fffffff290 */ /* 0x000fe4000fffe0ff */
[----:B------:R-:W1:Y:S01]  /*5310*/  @P3 LDC.64 R4, c[0x0][0x8a8] ;  /* 0x00022a00ff043b82 */ /* 0x000e620000000a00 */
[----:B------:R-:W-:Y:S04]  /*5320*/  @P3 IMAD R0, R150, UR36, RZ ;  /* 0x0000002496003c24 */ /* 0x000fe8000f8e02ff */
[----:B-1----:R-:W-:Y:S05]  /*5330*/  @P3 IMAD.WIDE R4, R0, 0x4, R4 ;  /* 0x0000000400043825 */ /* 0x002fea00078e0204 */
[----:B-----5:R1:W5:Y:S02]  /*5340*/  @P3 LDG.E R76, desc[UR46][R4.64] ;  /* 0x0000002e044c3981 */ /* 0x020364000c1e1900 */
[----:B-1----:R-:W2:Y:S02]  /*5350*/  @!P3 LDC R76, c[0x0][0x8a0] ;  /* 0x00022800ff4cbb82 */ /* 0x002ea40000000800 */
.L_x_85:
[----:B-----5:R-:W-:Y:S01]  /*5360*/  FSETP.NEU.AND P3, PT, R81, RZ, PT ;  /* 0x000000ff5100720b */ /* 0x020fe20003f6d000 */
[----:B------:R-:W-:Y:S01]  /*5370*/  IMAD.SHL.U32 R182, R160, 0x2, RZ ;  /* 0x00000002a0b67824 */ /* 0x000fe200078e00ff */
[----:B------:R-:W-:Y:S01]  /*5380*/  SEL R5, RZ, 0xffffffff, P2 ;  /* 0xffffffffff057807 */ /* 0x000fe20001000000 */
[----:B------:R-:W-:Y:S01]  /*5390*/  IMAD.SHL.U32 R110, R168, 0x10, RZ ;  /* 0x00000010a86e7824 */ /* 0x000fe200078e00ff */
[----:B------:R-:W-:Y:S01]  /*53a0*/  @P1 LOP3.LUT P2, RZ, R155, 0xff, RZ, 0xc0, !PT ;  /* 0x000000ff9bff1812 */ /* 0x000fe2000784c0ff */
[----:B------:R-:W-:Y:S01]  /*53b0*/  VIADD R181, R182, UR48 ;  /* 0x00000030b6b57c36 */ /* 0x000fe20008000000 */
[----:B------:R-:W-:Y:S01]  /*53c0*/  @P1 SEL R0, RZ, 0xffffffff, P3 ;  /* 0xffffffffff001807 */ /* 0x000fe20001800000 */
[----:B------:R-:W-:Y:S01]  /*53d0*/  IMAD.MOV.U32 R118, RZ, RZ, -0x10 ;  /* 0xfffffff0ff767424 */ /* 0x000fe200078e00ff */
[----:B------:R-:W-:Y:S01]  /*53e0*/  LOP3.LUT R167, R167, 0x1, RZ, 0x3c, !PT ;  /* 0x00000001a7a77812 */ /* 0x000fe200078e3cff */
[----:B------:R-:W-:Y:S01]  /*53f0*/  IMAD.SHL.U32 R116, R169, 0x10, RZ ;  /* 0x00000010a9747824 */ /* 0x000fe200078e00ff */
[----:B------:R-:W-:Y:S01]  /*5400*/  @P0 SEL R0, R5, R0, !P2 ;  /* 0x0000000005000207 */ /* 0x000fe20005000000 */
[----:B------:R-:W-:Y:S01]  /*5410*/  IMAD.IADD R177, R181, 0x1, R110 ;  /* 0x00000001b5b17824 */ /* 0x000fe200078e026e */
[----:B------:R-:W-:Y:S01]  /*5420*/  LEA R108, R79, UR48, 0x3 ;  /* 0x000000304f6c7c11 */ /* 0x000fe2000f8e18ff */
[----:B------:R-:W-:Y:S01]  /*5430*/  IMAD.IADD R180, R181, 0x1, R116 ;  /* 0x00000001b5b47824 */ /* 0x000fe200078e0274 */
[----:B------:R-:W-:Y:S01]  /*5440*/  @P1 LOP3.LUT R0, R0, 0x1, RZ, 0xc0, !PT ;  /* 0x0000000100001812 */ /* 0x000fe200078ec0ff */
[--C-:B------:R-:W-:Y:S01]  /*5450*/  IMAD.IADD R175, R116, 0x1, R177.reuse ;  /* 0x0000000174af7824 */ /* 0x100fe200078e02b1 */
[----:B------:R-:W-:Y:S01]  /*5460*/  SHF.L.U32 R3, R166, 0x1f, RZ ;  /* 0x0000001fa6037819 */ /* 0x000fe200000006ff */
[----:B------:R-:W-:Y:S01]  /*5470*/  BSSY B1, `(.L_x_86) ;  /* 0x000004a000017945 */ /* 0x000fe20003800000 */
[----:B------:R-:W-:Y:S01]  /*5480*/  ISETP.NE.U32.OR P4, PT, R0, 0x1, !P1 ;  /* 0x000000010000780c */ /* 0x000fe20004f85470 */
[----:B------:R-:W-:Y:S01]  /*5490*/  IMAD.MOV.U32 R111, RZ, RZ, 0x1 ;  /* 0x00000001ff6f7424 */ /* 0x000fe200078e00ff */
[----:B------:R-:W-:Y:S01]  /*54a0*/  PLOP3.LUT P2, PT, PT, PT, UP1, 0x80, 0x8 ;  /* 0x000000000008781c */ /* 0x000fe20003f4f018 */
[----:B------:R-:W-:Y:S01]  /*54b0*/  IMAD R78, R79, 0xc0, R2 ;  /* 0x000000c04f4e7824 */ /* 0x000fe200078e0202 */
[----:B------:R-:W-:Y:S01]  /*54c0*/  SEL R0, RZ, 0xffffffff, P3 ;  /* 0xffffffffff007807 */ /* 0x000fe20001800000 */
[----:B------:R-:W-:Y:S01]  /*54d0*/  IMAD.MOV.U32 R109, RZ, RZ, RZ ;  /* 0x000000ffff6d7224 */ /* 0x000fe200078e00ff */
[----:B------:R-:W-:Y:S02]  /*54e0*/  LOP3.LUT P3, R172, R155, 0xff, RZ, 0xc0, !PT ;  /* 0x000000ff9bac7812 */ /* 0x000fe4000786c0ff */
[----:B------:R-:W-:Y:S02]  /*54f0*/  CS2R R146, SRZ ;  /* 0x0000000000927805 */ /* 0x000fe4000001ff00 */
[----:B------:R-:W-:Y:S02]  /*5500*/  P2R R179, PR, RZ, 0x10 ;  /* 0x00000010ffb37803 */ /* 0x000fe40000000000 */
[----:B------:R-:W-:Y:S02]  /*5510*/  CS2R R144, SRZ ;  /* 0x0000000000907805 */ /* 0x000fe4000001ff00 */
[----:B------:R-:W-:Y:S02]  /*5520*/  CS2R R138, SRZ ;  /* 0x00000000008a7805 */ /* 0x000fe4000001ff00 */
[----:B------:R-:W-:Y:S02]  /*5530*/  CS2R R136, SRZ ;  /* 0x0000000000887805 */ /* 0x000fe4000001ff00 */
[----:B------:R-:W-:Y:S02]  /*5540*/  CS2R R130, SRZ ;  /* 0x0000000000827805 */ /* 0x000fe4000001ff00 */
[----:B------:R-:W-:Y:S02]  /*5550*/  @P4 SHF.L.U32 R4, R167, 0x1f, RZ ;  /* 0x0000001fa7044819 */ /* 0x000fe400000006ff */
[----:B------:R-:W-:Y:S02]  /*5560*/  CS2R R128, SRZ ;  /* 0x0000000000807805 */ /* 0x000fe4000001ff00 */
[----:B------:R-:W-:Y:S02]  /*5570*/  @P2 SEL R0, R5, R0, !P3 ;  /* 0x0000000005002207 */ /* 0x000fe40005800000 */
[----:B------:R-:W-:Y:S01]  /*5580*/  CS2R R122, SRZ ;  /* 0x00000000007a7805 */ /* 0x000fe2000001ff00 */
[----:B------:R-:W1:Y:S01]  /*5590*/  @P4 SYNCS.PHASECHK.TRANS64.TRYWAIT P1, [UR48+0x40], R4 ;  /* 0x00004004ff0045a7 */ /* 0x000e620008021130 */
[----:B------:R-:W-:Y:S02]  /*55a0*/  CS2R R120, SRZ ;  /* 0x0000000000787805 */ /* 0x000fe4000001ff00 */
[----:B------:R-:W-:Y:S02]  /*55b0*/  LOP3.LUT R0, R0, 0x1, RZ, 0xc0, !PT ;  /* 0x0000000100007812 */ /* 0x000fe400078ec0ff */
[----:B------:R-:W-:Y:S02]  /*55c0*/  CS2R R114, SRZ ;  /* 0x0000000000727805 */ /* 0x000fe4000001ff00 */
[----:B------:R-:W-:Y:S02]  /*55d0*/  CS2R R112, SRZ ;  /* 0x0000000000707805 */ /* 0x000fe4000001ff00 */
[----:B------:R-:W-:Y:S02]  /*55e0*/  CS2R R106, SRZ ;  /* 0x00000000006a7805 */ /* 0x000fe4000001ff00 */
[----:B------:R-:W-:Y:S02]  /*55f0*/  ISETP.NE.U32.AND P2, PT, R0, 0x1, PT ;  /* 0x000000010000780c */ /* 0x000fe40003f45070 */
[----:B------:R-:W-:Y:S02]  /*5600*/  CS2R R104, SRZ ;  /* 0x0000000000687805 */ /* 0x000fe4000001ff00 */
[----:B------:R-:W-:Y:S02]  /*5610*/  CS2R R98, SRZ ;  /* 0x0000000000627805 */ /* 0x000fe4000001ff00 */
[----:B------:R-:W-:Y:S02]  /*5620*/  CS2R R96, SRZ ;  /* 0x0000000000607805 */ /* 0x000fe4000001ff00 */
[----:B------:R-:W-:Y:S02]  /*5630*/  P2R R117, PR, RZ, 0x4 ;  /* 0x00000004ff757803 */ /* 0x000fe40000000000 */
[----:B------:R-:W-:Y:S02]  /*5640*/  CS2R R90, SRZ ;  /* 0x00000000005a7805 */ /* 0x000fe4000001ff00 */
[----:B------:R-:W-:Y:S02]  /*5650*/  ISETP.NE.U32.AND P2, PT, R161, 0x1, PT ;  /* 0x00000001a100780c */ /* 0x000fe40003f45070 */
[----:B------:R-:W-:Y:S01]  /*5660*/  CS2R R88, SRZ ;  /* 0x0000000000587805 */ /* 0x000fe2000001ff00 */
[----:B------:R3:W4:Y:S01]  /*5670*/  SYNCS.PHASECHK.TRANS64.TRYWAIT P0, [R108+URZ+0xa0], R3 ;  /* 0x0000a0036c0075a7 */ /* 0x00072200080011ff */
[----:B------:R-:W-:Y:S05]  /*5680*/  SEL R118, R118, 0x10, !P2 ;  /* 0x0000001076767807 */ /* 0x000fea0005000000 */
[----:B------:R-:W-:Y:S02]  /*5690*/  IMAD.IADD R181, R181, 0x1, R118 ;  /* 0x00000001b5b57824 */ /* 0x000fe400078e0276 */
[C---:B------:R-:W-:Y:S02]  /*56a0*/  IMAD.IADD R178, R118.reuse, 0x1, R180 ;  /* 0x0000000176b27824 */ /* 0x040fe400078e02b4 */
[C---:B------:R-:W-:Y:S02]  /*56b0*/  IMAD.IADD R176, R118.reuse, 0x1, R177 ;  /* 0x0000000176b07824 */ /* 0x040fe400078e02b1 */
[----:B------:R-:W-:Y:S01]  /*56c0*/  IMAD.IADD R174, R118, 0x1, R175 ;  /* 0x0000000176ae7824 */ /* 0x000fe200078e02af */
[----:B-1----:R-:W-:Y:S01]  /*56d0*/  @P4 SEL R111, RZ, 0x1, !P1 ;  /* 0x00000001ff6f4807 */ /* 0x002fe20004800000 */
[----:B---3--:R-:W-:Y:S06]  /*56e0*/  @!P4 BRA `(.L_x_87) ;  /* 0x000000000088c947 */ /* 0x008fec0003800000 */
[----:B------:R-:W-:Y:S01]  /*56f0*/  IMAD.MOV.U32 R147, RZ, RZ, RZ ;  /* 0x000000ffff937224 */ /* 0x000fe200078e00ff */
[----:B------:R-:W-:Y:S01]  /*5700*/  ISETP.NE.AND P1, PT, R111, RZ, PT ;  /* 0x000000ff6f00720c */ /* 0x000fe20003f25270 */
[----:B------:R-:W-:Y:S01]  /*5710*/  BSSY B0, `(.L_x_88) ;  /* 0x0000014000007945 */ /* 0x000fe20003800000 */
[----:B------:R-:W-:Y:S02]  /*5720*/  CS2R R90, SRZ ;  /* 0x00000000005a7805 */ /* 0x000fe4000001ff00 */
        /* <DEDUP_REMOVED lines=13> */
[----:B------:R-:W-:Y:S01]  /*5800*/  CS2R R144, SRZ ;  /* 0x0000000000907805 */ /* 0x000fe2000001ff00 */
[----:B------:R-:W-:Y:S06]  /*5810*/  @P1 BRA `(.L_x_89) ;  /* 0x00000000000c1947 */ /* 0x000fec0003800000 */
[----:B------:R-:W-:Y:S04]  /*5820*/  SHF.L.U32 R5, R167, 0x1f, RZ ;  /* 0x0000001fa7057819 */ /* 0x000fe800000006ff */
[----:B------:R-:W1:Y:S02]  /*5830*/  SYNCS.PHASECHK.TRANS64.TRYWAIT P1, [UR48+0x40], R5 ;  /* 0x00004005ff0075a7 */ /* 0x000e640008021130 */
[----:B-1----:R-:W-:Y:S05]  /*5840*/  @!P1 BRA `(.L_x_90) ;  /* 0x0000004400c49947 */ /* 0x002fea0003800000 */
.L_x_89:
[----:B------:R-:W-:Y:S05]  /*5850*/  BSYNC B0 ;  /* 0x0000000000007941 */ /* 0x000fea0003800000 */
.L_x_88:
[----:B------:R-:W-:Y:S01]  /*5860*/  ISETP.NE.AND P1, PT, R117, RZ, PT ;  /* 0x000000ff7500720c */ /* 0x000fe20003f25270 */
[----:B------:R-:W-:Y:S11]  /*5870*/  HFMA2 R109, -RZ, RZ, 0, 5.9604644775390625e-08 ;  /* 0x00000001ff6d7431 */ /* 0x000ff600000001ff */
[----:B------:R-:W-:Y:S01]  /*5880*/  @!UPT UIADD3 URZ, UPT, UPT, URZ, URZ, URZ ;  /* 0x000000fffffff290 */ /* 0x000fe2000fffe0ff */
[----:B------:R3:W1:Y:S04]  /*5890*/  @P1 LDS.128 R88, [R182+UR48+0x400] ;  /* 0x00040030b6581984 */ /* 0x0006680008000c00 */
[----:B------:R3:W1:Y:S04]  /*58a0*/  @P1 LDS.128 R96, [R181+0x400] ;  /* 0x00040000b5601984 */ /* 0x0006680000000c00 */
[----:B------:R3:W1:Y:S04]  /*58b0*/  @P1 LDS.128 R104, [R180+0x400] ;  /* 0x00040000b4681984 */ /* 0x0006680000000c00 */
[----:B------:R3:W1:Y:S04]  /*58c0*/  @P1 LDS.128 R112, [R178+0x400] ;  /* 0x00040000b2701984 */ /* 0x0006680000000c00 */
[----:B------:R3:W1:Y:S04]  /*58d0*/  @P1 LDS.128 R120, [R177+0x400] ;  /* 0x00040000b1781984 */ /* 0x0006680000000c00 */
[----:B------:R3:W1:Y:S04]  /*58e0*/  @P1 LDS.128 R128, [R176+0x400] ;  /* 0x00040000b0801984 */ /* 0x0006680000000c00 */
[----:B------:R3:W1:Y:S04]  /*58f0*/  @P1 LDS.128 R136, [R175+0x400] ;  /* 0x00040000af881984 */ /* 0x0006680000000c00 */
[----:B------:R3:W1:Y:S02]  /*5900*/  @P1 LDS.128 R144, [R174+0x400] ;  /* 0x00040000ae901984 */ /* 0x0006640000000c00 */
.L_x_87:
[----:B------:R-:W-:Y:S05]  /*5910*/  BSYNC B1 ;  /* 0x0000000000017941 */ /* 0x000fea0003800000 */
.L_x_86:
[----:B-1----:R-:W-:Y:S04]  /*5920*/  SHF.R.U32.HI R5, RZ, 0x15, R78 ;  /* 0x00000015ff057819 */ /* 0x002fe8000001164e */
[----:B------:R-:W-:Y:S01]  /*5930*/  LOP3.LUT P1, RZ, R5, 0x3, R162, 0x48, !PT ;  /* 0x0000000305ff7812 */ /* 0x000fe200078248a2 */
[----:B------:R-:W-:Y:S01]  /*5940*/  @!UPT UIADD3 URZ, UPT, UPT, URZ, URZ, URZ ;  /* 0x000000fffffff290 */ /* 0x000fe2000fffe0ff */
[----:B----4-:R-:W-:Y:S11]  /*5950*/  @P0 BRA `(.L_x_91) ;  /* 0x0000000000080947 */ /* 0x010ff60003800000 */
[----:B------:R-:W1:Y:S02]  /*5960*/  SYNCS.PHASECHK.TRANS64.TRYWAIT P0, [R108+URZ+0xa0], R3 ;  /* 0x0000a0036c0075a7 */ /* 0x000e6400080011ff */
[----:B-1----:R-:W-:Y:S05]  /*5970*/  @!P0 BRA `(.L_x_92) ;  /* 0x0000004400908947 */ /* 0x002fea0003800000 */
.L_x_91:
[----:B------:R-:W-:Y:S05]  /*5980*/  @!P1 BRA `(.L_x_93) ;  /* 0x0000000000409947 */ /* 0x000fea0003800000 */
[----:B------:R-:W4:Y:S01]  /*5990*/  LDCU.64 UR8, c[0x4][0x70] ;  /* 0x01000e00ff0877ac */ /* 0x000f220008000a00 */
[----:B------:R-:W-:Y:S01]  /*59a0*/  MOV R15, 0x0 ;  /* 0x00000000000f7802 */ /* 0x000fe20000000f00 */
[----:B------:R-:W-:Y:S02]  /*59b0*/  HFMA2 R12, -RZ, RZ, 0, 5.9604644775390625e-08 ;  /* 0x00000001ff0c7431 */ /* 0x000fe400000001ff */
[----:B------:R-:W-:Y:S02]  /*59c0*/  IMAD.MOV.U32 R8, RZ, RZ, 0x192 ;  /* 0x00000192ff087424 */ /* 0x000fe400078e00ff */
[----:B------:R-:W-:Y:S01]  /*59d0*/  IMAD.MOV.U32 R13, RZ, RZ, RZ ;  /* 0x000000ffff0d7224 */ /* 0x000fe200078e00ff */
[----:B------:R-:W5:Y:S01]  /*59e0*/  LDCU.64 UR6, c[0x4][0x78] ;  /* 0x01000f00ff0677ac */ /* 0x000f620008000a00 */
[----:B------:R-:W1:Y:S01]  /*59f0*/  LDC.64 R14, c[0x4][R15] ;  /* 0x010000000f0e7b82 */ /* 0x000e620000000a00 */
[----:B------:R-:W2:Y:S01]  /*5a00*/  LDCU.64 UR4, c[0x4][0x10] ;  /* 0x01000200ff0477ac */ /* 0x000ea20008000a00 */
[----:B----4-:R-:W-:Y:S01]  /*5a10*/  MOV R5, UR9 ;  /* 0x0000000900057c02 */ /* 0x010fe20008000f00 */
[----:B------:R-:W-:Y:S01]  /*5a20*/  IMAD.U32 R4, RZ, RZ, UR8 ;  /* 0x00000008ff047e24 */ /* 0x000fe2000f8e00ff */
[----:B-----5:R-:W-:Y:S01]  /*5a30*/  MOV R7, UR7 ;  /* 0x0000000700077c02 */ /* 0x020fe20008000f00 */
[----:B------:R-:W-:Y:S01]  /*5a40*/  IMAD.U32 R6, RZ, RZ, UR6 ;  /* 0x00000006ff067e24 */ /* 0x000fe2000f8e00ff */
[----:B--2---:R-:W-:Y:S01]  /*5a50*/  MOV R11, UR5 ;  /* 0x00000005000b7c02 */ /* 0x004fe20008000f00 */
[----:B------:R-:W-:Y:S02]  /*5a60*/  IMAD.U32 R10, RZ, RZ, UR4 ;  /* 0x00000004ff0a7e24 */ /* 0x000fe4000f8e00ff */
[----:B------:R-:W-:Y:S07]  /*5a70*/  LEPC R20, `(.L_x_93) ;  /* 0x000000001014794e */ /* 0x000fee0000000000 */
[----:B-1-3--:R-:W-:Y:S05]  /*5a80*/  CALL.ABS.NOINC R14 ;  /* 0x000000000e007343 */ /* 0x00afea0003c00000 */
.L_x_93:
[----:B------:R-:W-:Y:S01]  /*5a90*/  SHF.L.U32 R80, R88, 0x10, RZ ;  /* 0x0000001058507819 */ /* 0x000fe200000006ff */
[----:B------:R-:W-:Y:S05]  /*5aa0*/  WARPSYNC.ALL ;  /* 0x0000000000007948 */ /* 0x000fea0003800000 */
[----:B------:R-:W-:Y:S01]  /*5ab0*/  R2UR UR4, R78 ;  /* 0x000000004e0472ca */ /* 0x000fe200000e0000 */
[----:B------:R-:W-:Y:S01]  /*5ac0*/  BSSY.RECONVERGENT B0, `(.L_x_94) ;  /* 0x00000fc000007945 */ /* 0x000fe20003800200 */
[----:B------:R-:W-:Y:S02]  /*5ad0*/  LOP3.LUT R82, R88, 0xffff0000, RZ, 0xc0, !PT ;  /* 0xffff000058527812 */ /* 0x000fe400078ec0ff */
[----:B------:R-:W-:Y:S02]  /*5ae0*/  SHF.L.U32 R83, R89, 0x10, RZ ;  /* 0x0000001059537819 */ /* 0x000fe400000006ff */
[C---:B------:R-:W-:Y:S02]  /*5af0*/  SHF.L.U32 R85, R107.reuse, 0x10, RZ ;  /* 0x000000106b557819 */ /* 0x040fe400000006ff */
[----:B------:R-:W-:Y:S02]  /*5b00*/  LOP3.LUT R84, R107, 0xffff0000, RZ, 0xc0, !PT ;  /* 0xffff00006b547812 */ /* 0x000fe400078ec0ff */
[----:B------:R-:W-:Y:S03]  /*5b10*/  ISETP.NE.AND P0, PT, R170, RZ, PT ;  /* 0x000000ffaa00720c */ /* 0x000fe60003f05270 */
[----:B------:R-:W2:Y:S02]  /*5b20*/  LDTM.x64 R4, tmem[UR4] ;  /* 0x00000004000479ee */ /* 0x000ea40008340000 */
[C---:B--2---:R-:W-:Y:S01]  /*5b30*/  FMUL R0, R76.reuse, R4 ;  /* 0x000000044c007220 */ /* 0x044fe20000400000 */
[C---:B-1----:R-:W-:Y:S01]  /*5b40*/  FMUL R3, R76.reuse, R5 ;  /* 0x000000054c037220 */ /* 0x042fe20000400000 */
[C---:B------:R-:W-:Y:S01]  /*5b50*/  FMUL R6, R76.reuse, R6 ;  /* 0x000000064c067220 */ /* 0x040fe20000400000 */
[----:B------:R-:W-:Y:S01]  /*5b60*/  FMUL R7, R76, R7 ;  /* 0x000000074c077220 */ /* 0x000fe20000400000 */
[----:B------:R-:W-:Y:S01]  /*5b70*/  FFMA R0, R81, R80, R0 ;  /* 0x0000005051007223 */ /* 0x000fe20000000000 */
[----:B------:R-:W-:Y:S01]  /*5b80*/  LOP3.LUT R80, R89, 0xffff0000, RZ, 0xc0, !PT ;  /* 0xffff000059507812 */ /* 0x000fe200078ec0ff */
[----:B------:R-:W-:Y:S01]  /*5b90*/  FFMA R3, R81, R82, R3 ;  /* 0x0000005251037223 */ /* 0x000fe20000000003 */
[----:B------:R-:W-:Y:S01]  /*5ba0*/  LOP3.LUT R82, R91, 0xffff0000, RZ, 0xc0, !PT ;  /* 0xffff00005b527812 */ /* 0x000fe200078ec0ff */
[----:B------:R-:W-:Y:S01]  /*5bb0*/  FFMA R6, R81, R83, R6 ;  /* 0x0000005351067223 */ /* 0x000fe20000000006 */
[----:B------:R-:W-:Y:S01]  /*5bc0*/  SHF.L.U32 R83, R90, 0x10, RZ ;  /* 0x000000105a537819 */ /* 0x000fe200000006ff */
[----:B------:R-:W-:Y:S01]  /*5bd0*/  FMUL R4, R76, R8 ;  /* 0x000000084c047220 */ /* 0x000fe20000400000 */
[----:B------:R-:W-:Y:S01]  /*5be0*/  F2FP.BF16.F32.PACK_AB R92, R3, R0 ;  /* 0x00000000035c723e */ /* 0x000fe200000010ff */
[C---:B------:R-:W-:Y:S01]  /*5bf0*/  FFMA R7, R81.reuse, R80, R7 ;  /* 0x0000005051077223 */ /* 0x040fe20000000007 */
[----:B------:R-:W-:Y:S01]  /*5c00*/  LOP3.LUT R80, R90, 0xffff0000, RZ, 0xc0, !PT ;  /* 0xffff00005a507812 */ /* 0x000fe200078ec0ff */
[----:B------:R-:W-:Y:S01]  /*5c10*/  FFMA R4, R81, R83, R4 ;  /* 0x0000005351047223 */ /* 0x000fe20000000004 */
[----:B------:R-:W-:Y:S01]  /*5c20*/  SHF.L.U32 R83, R91, 0x10, RZ ;  /* 0x000000105b537819 */ /* 0x000fe200000006ff */
[C---:B------:R-:W-:Y:S01]  /*5c30*/  FMUL R5, R76.reuse, R9 ;  /* 0x000000094c057220 */ /* 0x040fe20000400000 */
[----:B------:R-:W-:Y:S01]  /*5c40*/  F2FP.BF16.F32.PACK_AB R93, R7, R6 ;  /* 0x00000006075d723e */ /* 0x000fe200000010ff */
[C---:B------:R-:W-:Y:S01]  /*5c50*/  FMUL R10, R76.reuse, R10 ;  /* 0x0000000a4c0a7220 */ /* 0x040fe20000400000 */
[----:B------:R-:W-:Y:S01]  /*5c60*/  FMUL R11, R76, R11 ;  /* 0x0000000b4c0b7220 */ /* 0x000fe20000400000 */
[C---:B------:R-:W-:Y:S01]  /*5c70*/  FFMA R5, R81.reuse, R80, R5 ;  /* 0x0000005051057223 */ /* 0x040fe20000000005 */
[----:B------:R-:W-:Y:S01]  /*5c80*/  SHF.L.U32 R80, R96, 0x10, RZ ;  /* 0x0000001060507819 */ /* 0x000fe200000006ff */
[----:B------:R-:W-:Y:S01]  /*5c90*/  FFMA R10, R81, R83, R10 ;  /* 0x00000053510a7223 */ /* 0x000fe2000000000a */
[----:B------:R-:W-:Y:S01]  /*5ca0*/  SHF.L.U32 R83, R98, 0x10, RZ ;  /* 0x0000001062537819 */ /* 0x000fe200000006ff */
[----:B------:R-:W-:Y:S01]  /*5cb0*/  FMUL R8, R76, R12 ;  /* 0x0000000c4c087220 */ /* 0x000fe20000400000 */
[----:B------:R-:W-:Y:S01]  /*5cc0*/  F2FP.BF16.F32.PACK_AB R94, R5, R4 ;  /* 0x00000004055e723e */ /* 0x000fe200000010ff */
[C---:B------:R-:W-:Y:S01]  /*5cd0*/  FFMA R11, R81.reuse, R82, R11 ;  /* 0x00000052510b7223 */ /* 0x040fe2000000000b */
[----:B------:R-:W-:Y:S01]  /*5ce0*/  LOP3.LUT R82, R96, 0xffff0000, RZ, 0xc0, !PT ;  /* 0xffff000060527812 */ /* 0x000fe200078ec0ff */
[C---:B------:R-:W-:Y:S01]  /*5cf0*/  FMUL R9, R76.reuse, R13 ;  /* 0x0000000d4c097220 */ /* 0x040fe20000400000 */
[----:B------:R-:W-:Y:S01]  /*5d00*/  FFMA R8, R81, R80, R8 ;  /* 0x0000005051087223 */ /* 0x000fe20000000008 */
[----:B------:R-:W-:Y:S01]  /*5d10*/  SHF.L.U32 R80, R97, 0x10, RZ ;  /* 0x0000001061507819 */ /* 0x000fe200000006ff */
[C---:B------:R-:W-:Y:S01]  /*5d20*/  FMUL R14, R76.reuse, R14 ;  /* 0x0000000e4c0e7220 */ /* 0x040fe20000400000 */
[----:B------:R-:W-:Y:S01]  /*5d30*/  F2FP.BF16.F32.PACK_AB R95, R11, R10 ;  /* 0x0000000a0b5f723e */ /* 0x000fe200000010ff */
[----:B------:R-:W-:Y:S01]  /*5d40*/  FFMA R9, R81, R82, R9 ;  /* 0x0000005251097223 */ /* 0x000fe20000000009 */
[----:B------:R-:W-:Y:S01]  /*5d50*/  LOP3.LUT R82, R97, 0xffff0000, RZ, 0xc0, !PT ;  /* 0xffff000061527812 */ /* 0x000fe200078ec0ff */
[----:B------:R-:W-:Y:S01]  /*5d60*/  FMUL R15, R76, R15 ;  /* 0x0000000f4c0f7220 */ /* 0x000fe20000400000 */
[----:B------:R-:W-:Y:S01]  /*5d70*/  FFMA R14, R81, R80, R14 ;  /* 0x00000050510e7223 */ /* 0x000fe2000000000e */
[----:B------:R-:W-:Y:S01]  /*5d80*/  LOP3.LUT R80, R98, 0xffff0000, RZ, 0xc0, !PT ;  /* 0xffff000062507812 */ /* 0x000fe200078ec0ff */
[C---:B------:R-:W-:Y:S01]  /*5d90*/  FMUL R12, R76.reuse, R16 ;  /* 0x000000104c0c7220 */ /* 0x040fe20000400000 */
[----:B------:R-:W-:Y:S01]  /*5da0*/  F2FP.BF16.F32.PACK_AB R100, R9, R8 ;  /* 0x000000080964723e */ /* 0x000fe200000010ff */
[----:B------:R-:W-:Y:S01]  /*5db0*/  FMUL R13, R76, R17 ;  /* 0x000000114c0d7220 */ /* 0x000fe20000400000 */
[----:B------:R-:W-:Y:S01]  /*5dc0*/  FFMA R15, R81, R82, R15 ;  /* 0x00000052510f7223 */ /* 0x000fe2000000000f */
[----:B------:R-:W-:Y:S01]  /*5dd0*/  LOP3.LUT R82, R99, 0xffff0000, RZ, 0xc0, !PT ;  /* 0xffff000063527812 */ /* 0x000fe200078ec0ff */
[----:B------:R-:W-:Y:S01]  /*5de0*/  FFMA R12, R81, R83, R12 ;  /* 0x00000053510c7223 */ /* 0x000fe2000000000c */
[----:B------:R-:W-:Y:S01]  /*5df0*/  SHF.L.U32 R83, R99, 0x10, RZ ;  /* 0x0000001063537819 */ /* 0x000fe200000006ff */
[----:B------:R-:W-:Y:S01]  /*5e00*/  FFMA R13, R81, R80, R13 ;  /* 0x00000050510d7223 */ /* 0x000fe2000000000d */
[----:B------:R-:W-:Y:S01]  /*5e10*/  SHF.L.U32 R80, R104, 0x10, RZ ;  /* 0x0000001068507819 */ /* 0x000fe200000006ff */
[C---:B------:R-:W-:Y:S01]  /*5e20*/  FMUL R18, R76.reuse, R18 ;  /* 0x000000124c127220 */ /* 0x040fe20000400000 */
[----:B------:R-:W-:Y:S01]  /*5e30*/  F2FP.BF16.F32.PACK_AB R101, R15, R14 ;  /* 0x0000000e0f65723e */ /* 0x000fe200000010ff */
[C---:B------:R-:W-:Y:S01]  /*5e40*/  FMUL R19, R76.reuse, R19 ;  /* 0x000000134c137220 */ /* 0x040fe20000400000 */
[----:B------:R-:W-:Y:S01]  /*5e50*/  F2FP.BF16.F32.PACK_AB R102, R13, R12 ;  /* 0x0000000c0d66723e */ /* 0x000fe200000010ff */
[----:B------:R-:W-:Y:S01]  /*5e60*/  FMUL R16, R76, R20 ;  /* 0x000000144c107220 */ /* 0x000fe20000400000 */
[C---:B------:R-:W-:Y:S01]  /*5e70*/  FFMA R18, R81.reuse, R83, R18 ;  /* 0x0000005351127223 */ /* 0x040fe20000000012 */
[----:B------:R-:W-:Y:S01]  /*5e80*/  SHF.L.U32 R83, R106, 0x10, RZ ;  /* 0x000000106a537819 */ /* 0x000fe200000006ff */
        /* <DEDUP_REMOVED lines=9> */
[----:B------:R-:W-:Y:S01]  /*5f20*/  LOP3.LUT R82, R106, 0xffff0000, RZ, 0xc0, !PT ;  /* 0xffff00006a527812 */ /* 0x000fe200078ec0ff */
[----:B------:R-:W-:Y:S01]  /*5f30*/  FFMA R22, R81, R80, R22 ;  /* 0x0000005051167223 */ /* 0x000fe20000000016 */
[----:B------:R-:W-:Y:S01]  /*5f40*/  LOP3.LUT R80, R105, 0xffff0000, RZ, 0xc0, !PT ;  /* 0xffff000069507812 */ /* 0x000fe200078ec0ff */
[C---:B------:R-:W-:Y:S01]  /*5f50*/  FMUL R20, R76.reuse, R24 ;  /* 0x000000184c147220 */ /* 0x040fe20000400000 */
[----:B------:R-:W-:Y:S01]  /*5f60*/  F2FP.BF16.F32.PACK_AB R124, R17, R16 ;  /* 0x00000010117c723e */ /* 0x000fe200000010ff */
[C---:B------:R-:W-:Y:S01]  /*5f70*/  FMUL R21, R76.reuse, R25 ;  /* 0x000000194c157220 */ /* 0x040fe20000400000 */
[----:B------:R-:W-:Y:S01]  /*5f80*/  FMUL R26, R76, R26 ;  /* 0x0000001a4c1a7220 */ /* 0x000fe20000400000 */
[C---:B------:R-:W-:Y:S01]  /*5f90*/  FFMA R23, R81.reuse, R80, R23 ;  /* 0x0000005051177223 */ /* 0x040fe20000000017 */
[----:B------:R-:W-:Y:S01]  /*5fa0*/  SHF.L.U32 R80, R112, 0x10, RZ ;  /* 0x0000001070507819 */ /* 0x000fe200000006ff */
[C---:B------:R-:W-:Y:S01]  /*5fb0*/  FMUL R27, R76.reuse, R27 ;  /* 0x0000001b4c1b7220 */ /* 0x040fe20000400000 */
        /* <DEDUP_REMOVED lines=8> */
[----:B------:R-:W-:Y:S01]  /*6040*/  FFMA R27, R81, R84, R27 ;  /* 0x00000054511b7223 */ /* 0x000fe2000000001b */
[----:B------:R-:W-:Y:S01]  /*6050*/  F2FP.BF16.F32.PACK_AB R126, R21, R20 ;  /* 0x00000014157e723e */ /* 0x000fe200000010ff */
[----:B------:R-:W-:Y:S01]  /*6060*/  FFMA R24, R81, R80, R24 ;  /* 0x0000005051187223 */ /* 0x000fe20000000018 */
[----:B------:R-:W-:Y:S01]  /*6070*/  LOP3.LUT R80, R113, 0xffff0000, RZ, 0xc0, !PT ;  /* 0xffff000071507812 */ /* 0x000fe200078ec0ff */
[C---:B------:R-:W-:Y:S01]  /*6080*/  FMUL R25, R76.reuse, R29 ;  /* 0x0000001d4c197220 */ /* 0x040fe20000400000 */
[----:B------:R-:W-:Y:S01]  /*6090*/  F2FP.BF16.F32.PACK_AB R127, R27, R26 ;  /* 0x0000001a1b7f723e */ /* 0x000fe200000010ff */
[C---:B------:R-:W-:Y:S01]  /*60a0*/  FMUL R30, R76.reuse, R30 ;  /* 0x0000001e4c1e7220 */ /* 0x040fe20000400000 */
[----:B------:R-:W-:Y:S01]  /*60b0*/  LOP3.LUT R84, R147, 0xffff0000, RZ, 0xc0, !PT ;  /* 0xffff000093547812 */ /* 0x000fe200078ec0ff */
[----:B------:R-:W-:Y:S01]  /*60c0*/  FMUL R31, R76, R31 ;  /* 0x0000001f4c1f7220 */ /* 0x000fe20000400000 */
[----:B------:R-:W-:Y:S01]  /*60d0*/  FFMA R25, R81, R82, R25 ;  /* 0x0000005251197223 */ /* 0x000fe20000000019 */
[----:B------:R-:W-:Y:S01]  /*60e0*/  LOP3.LUT R82, R115, 0xffff0000, RZ, 0xc0, !PT ;  /* 0xffff000073527812 */ /* 0x000fe200078ec0ff */
[C---:B------:R-:W-:Y:S01]  /*60f0*/  FFMA R30, R81.reuse, R83, R30 ;  /* 0x00000053511e7223 */ /* 0x040fe2000000001e */
[C---:B------:R-:W-:Y:S01]  /*6100*/  SHF.L.U32 R83, R114.reuse, 0x10, RZ ;  /* 0x0000001072537819 */ /* 0x040fe200000006ff */
[C---:B------:R-:W-:Y:S01]  /*6110*/  FFMA R31, R81.reuse, R80, R31 ;  /* 0x00000050511f7223 */ /* 0x040fe2000000001f */
[----:B------:R-:W-:Y:S01]  /*6120*/  LOP3.LUT R80, R114, 0xffff0000, RZ, 0xc0, !PT ;  /* 0xffff000072507812 */ /* 0x000fe200078ec0ff */
[C---:B------:R-:W-:Y:S01]  /*6130*/  FMUL R28, R76.reuse, R32 ;  /* 0x000000204c1c7220 */ /* 0x040fe20000400000 */
[C---:B------:R-:W-:Y:S01]  /*6140*/  FMUL R29, R76.reuse, R33 ;  /* 0x000000214c1d7220 */ /* 0x040fe20000400000 */
[C---:B------:R-:W-:Y:S01]  /*6150*/  FMUL R34, R76.reuse, R34 ;  /* 0x000000224c227220 */ /* 0x040fe20000400000 */
[----:B------:R-:W-:Y:S01]  /*6160*/  FMUL R35, R76, R35 ;  /* 0x000000234c237220 */ /* 0x000fe20000400000 */
[----:B------:R-:W-:Y:S01]  /*6170*/  FFMA R28, R81, R83, R28 ;  /* 0x00000053511c7223 */ /* 0x000fe2000000001c */
[----:B------:R-:W-:Y:S01]  /*6180*/  SHF.L.U32 R83, R121, 0x10, RZ ;  /* 0x0000001079537819 */ /* 0x000fe200000006ff */
[C---:B------:R-:W-:Y:S01]  /*6190*/  FFMA R29, R81.reuse, R80, R29 ;  /* 0x00000050511d7223 */ /* 0x040fe2000000001d */
[C---:B------:R-:W-:Y:S01]  /*61a0*/  SHF.L.U32 R80, R120.reuse, 0x10, RZ ;  /* 0x0000001078507819 */ /* 0x040fe200000006ff */
[----:B------:R-:W-:Y:S01]  /*61b0*/  FFMA R34, R81, R85, R34 ;  /* 0x0000005551227223 */ /* 0x000fe20000000022 */
[----:B------:R-:W-:Y:S01]  /*61c0*/  SHF.L.U32 R85, R123, 0x10, RZ ;  /* 0x000000107b557819 */ /* 0x000fe200000006ff */
[C---:B------:R-:W-:Y:S01]  /*61d0*/  FFMA R35, R81.reuse, R82, R35 ;  /* 0x0000005251237223 */ /* 0x040fe20000000023 */
[----:B------:R-:W-:Y:S01]  /*61e0*/  LOP3.LUT R82, R120, 0xffff0000, RZ, 0xc0, !PT ;  /* 0xffff000078527812 */ /* 0x000fe200078ec0ff */
[C---:B------:R-:W-:Y:S01]  /*61f0*/  FMUL R32, R76.reuse, R36 ;  /* 0x000000244c207220 */ /* 0x040fe20000400000 */
[C---:B------:R-:W-:Y:S01]  /*6200*/  FMUL R33, R76.reuse, R37 ;  /* 0x000000254c217220 */ /* 0x040fe20000400000 */
[----:B------:R-:W-:Y:S01]  /*6210*/  FMUL R38, R76, R38 ;  /* 0x000000264c267220 */ /* 0x000fe20000400000 */
[----:B------:R1:W-:Y:S01]  /*6220*/  STS.128 [R182+UR48+0x400], R92 ;  /* 0x0004005cb6007988 */ /* 0x0003e20008000c30 */
[----:B------:R-:W-:Y:S01]  /*6230*/  FFMA R32, R81, R80, R32 ;  /* 0x0000005051207223 */ /* 0x000fe20000000020 */
[----:B------:R-:W-:Y:S01]  /*6240*/  LOP3.LUT R80, R121, 0xffff0000, RZ, 0xc0, !PT ;  /* 0xffff000079507812 */ /* 0x000fe200078ec0ff */
[C---:B------:R-:W-:Y:S01]  /*6250*/  FFMA R33, R81.reuse, R82, R33 ;  /* 0x0000005251217223 */ /* 0x040fe20000000021 */
[----:B------:R-:W-:Y:S01]  /*6260*/  LOP3.LUT R82, R122, 0xffff0000, RZ, 0xc0, !PT ;  /* 0xffff00007a527812 */ /* 0x000fe200078ec0ff */
[----:B------:R-:W-:Y:S01]  /*6270*/  FMUL R39, R76, R39 ;  /* 0x000000274c277220 */ /* 0x000fe20000400000 */
[C---:B------:R-:W-:Y:S01]  /*6280*/  FFMA R38, R81.reuse, R83, R38 ;  /* 0x0000005351267223 */ /* 0x040fe20000000026 */
[----:B------:R-:W-:Y:S01]  /*6290*/  SHF.L.U32 R83, R122, 0x10, RZ ;  /* 0x000000107a537819 */ /* 0x000fe200000006ff */
[C---:B------:R-:W-:Y:S01]  /*62a0*/  FMUL R36, R76.reuse, R40 ;  /* 0x000000284c247220 */ /* 0x040fe20000400000 */
[----:B------:R-:W-:Y:S01]  /*62b0*/  FFMA R39, R81, R80, R39 ;  /* 0x0000005051277223 */ /* 0x000fe20000000027 */
[----:B------:R-:W-:Y:S01]  /*62c0*/  LOP3.LUT R80, R123, 0xffff0000, RZ, 0xc0, !PT ;  /* 0xffff00007b507812 */ /* 0x000fe200078ec0ff */
[C---:B------:R-:W-:Y:S01]  /*62d0*/  FMUL R37, R76.reuse, R41 ;  /* 0x000000294c257220 */ /* 0x040fe20000400000 */
[C---:B------:R-:W-:Y:S01]  /*62e0*/  FMUL R42, R76.reuse, R42 ;  /* 0x0000002a4c2a7220 */ /* 0x040fe20000400000 */
[----:B------:R-:W-:Y:S01]  /*62f0*/  FMUL R43, R76, R43 ;  /* 0x0000002b4c2b7220 */ /* 0x000fe20000400000 */
[C---:B------:R-:W-:Y:S01]  /*6300*/  FFMA R36, R81.reuse, R83, R36 ;  /* 0x0000005351247223 */ /* 0x040fe20000000024 */
[C---:B------:R-:W-:Y:S01]  /*6310*/  SHF.L.U32 R83, R128.reuse, 0x10, RZ ;  /* 0x0000001080537819 */ /* 0x040fe200000006ff */
[----:B------:R2:W-:Y:S01]  /*6320*/  STS.128 [R181+0x400], R100 ;  /* 0x00040064b5007388 */ /* 0x0005e20000000c00 */
[----:B------:R-:W-:Y:S01]  /*6330*/  FFMA R37, R81, R82, R37 ;  /* 0x0000005251257223 */ /* 0x000fe20000000025 */
[----:B------:R-:W-:Y:S01]  /*6340*/  LOP3.LUT R82, R129, 0xffff0000, RZ, 0xc0, !PT ;  /* 0xffff000081527812 */ /* 0x000fe200078ec0ff */
[----:B------:R-:W-:Y:S01]  /*6350*/  FFMA R42, R81, R85, R42 ;  /* 0x00000055512a7223 */ /* 0x000fe2000000002a */
[----:B------:R-:W-:Y:S01]  /*6360*/  SHF.L.U32 R85, R129, 0x10, RZ ;  /* 0x0000001081557819 */ /* 0x000fe200000006ff */
        /* <DEDUP_REMOVED lines=8> */
[----:B------:R4:W-:Y:S01]  /*63f0*/  STS.128 [R180+0x400], R124 ;  /* 0x0004007cb4007388 */ /* 0x0009e20000000c00 */
[C---:B------:R-:W-:Y:S01]  /*6400*/  FFMA R41, R81.reuse, R80, R41 ;  /* 0x0000005051297223 */ /* 0x040fe20000000029 */
[C---:B------:R-:W-:Y:S01]  /*6410*/  SHF.L.U32 R80, R130.reuse, 0x10, RZ ;  /* 0x0000001082507819 */ /* 0x040fe200000006ff */
[----:B------:R-:W-:Y:S01]  /*6420*/  FFMA R46, R81, R85, R46 ;  /* 0x00000055512e7223 */ /* 0x000fe2000000002e */
[----:B------:R-:W-:Y:S01]  /*6430*/  SHF.L.U32 R85, R137, 0x10, RZ ;  /* 0x0000001089557819 */ /* 0x000fe200000006ff */
[----:B------:R-:W-:Y:S01]  /*6440*/  FFMA R47, R81, R82, R47 ;  /* 0x00000052512f7223 */ /* 0x000fe2000000002f */
[----:B------:R-:W-:Y:S01]  /*6450*/  LOP3.LUT R82, R130, 0xffff0000, RZ, 0xc0, !PT ;  /* 0xffff000082527812 */ /* 0x000fe200078ec0ff */
[C---:B------:R-:W-:Y:S01]  /*6460*/  FMUL R44, R76.reuse, R48 ;  /* 0x000000304c2c7220 */ /* 0x040fe20000400000 */
[----:B-1----:R-:W-:Y:S01]  /*6470*/  F2FP.BF16.F32.PACK_AB R92, R25, R24 ;  /* 0x00000018195c723e */ /* 0x002fe200000010ff */
[C---:B------:R-:W-:Y:S01]  /*6480*/  FMUL R45, R76.reuse, R49 ;  /* 0x000000314c2d7220 */ /* 0x040fe20000400000 */
[----:B------:R-:W-:Y:S01]  /*6490*/  F2FP.BF16.F32.PACK_AB R93, R31, R30 ;  /* 0x0000001e1f5d723e */ /* 0x000fe200000010ff */
[----:B------:R-:W-:Y:S01]  /*64a0*/  FMUL R50, R76, R50 ;  /* 0x000000324c327220 */ /* 0x000fe20000400000 */
[----:B------:R-:W-:Y:S01]  /*64b0*/  F2FP.BF16.F32.PACK_AB R94, R29, R28 ;  /* 0x0000001c1d5e723e */ /* 0x000fe200000010ff */
[----:B------:R-:W-:Y:S01]  /*64c0*/  FFMA R44, R81, R80, R44 ;  /* 0x00000050512c7223 */ /* 0x000fe2000000002c */
[----:B------:R-:W-:Y:S01]  /*64d0*/  LOP3.LUT R80, R131, 0xffff0000, RZ, 0xc0, !PT ;  /* 0xffff000083507812 */ /* 0x000fe200078ec0ff */
[----:B------:R-:W-:Y:S01]  /*64e0*/  FFMA R45, R81, R82, R45 ;  /* 0x00000052512d7223 */ /* 0x000fe2000000002d */
[----:B------:R-:W-:Y:S01]  /*64f0*/  LOP3.LUT R82, R136, 0xffff0000, RZ, 0xc0, !PT ;  /* 0xffff000088527812 */ /* 0x000fe200078ec0ff */
[----:B------:R-:W-:Y:S01]  /*6500*/  FMUL R51, R76, R51 ;  /* 0x000000334c337220 */ /* 0x000fe20000400000 */
[----:B------:R-:W-:Y:S01]  /*6510*/  F2FP.BF16.F32.PACK_AB R95, R35, R34 ;  /* 0x00000022235f723e */ /* 0x000fe200000010ff */
[----:B------:R-:W-:Y:S01]  /*6520*/  FFMA R50, R81, R83, R50 ;  /* 0x0000005351327223 */ /* 0x000fe20000000032 */
[----:B------:R-:W-:Y:S01]  /*6530*/  SHF.L.U32 R83, R136, 0x10, RZ ;  /* 0x0000001088537819 */ /* 0x000fe200000006ff */
[C---:B------:R-:W-:Y:S01]  /*6540*/  FMUL R48, R76.reuse, R52 ;  /* 0x000000344c307220 */ /* 0x040fe20000400000 */
[----:B--2---:R-:W-:Y:S01]  /*6550*/  F2FP.BF16.F32.PACK_AB R100, R33, R32 ;  /* 0x000000202164723e */ /* 0x004fe200000010ff */
[----:B------:R-:W-:Y:S01]  /*6560*/  FFMA R51, R81, R80, R51 ;  /* 0x0000005051337223 */ /* 0x000fe20000000033 */
[----:B------:R-:W-:Y:S01]  /*6570*/  LOP3.LUT R80, R137, 0xffff0000, RZ, 0xc0, !PT ;  /* 0xffff000089507812 */ /* 0x000fe200078ec0ff */
[----:B------:R1:W-:Y:S01]  /*6580*/  STS.128 [R178+0x400], R92 ;  /* 0x0004005cb2007388 */ /* 0x0003e20000000c00 */
[----:B------:R-:W-:Y:S01]  /*6590*/  F2FP.BF16.F32.PACK_AB R101, R39, R38 ;  /* 0x000000262765723e */ /* 0x000fe200000010ff */
[C---:B------:R-:W-:Y:S01]  /*65a0*/  FMUL R49, R76.reuse, R53 ;  /* 0x000000354c317220 */ /* 0x040fe20000400000 */
[----:B------:R-:W-:Y:S01]  /*65b0*/  F2FP.BF16.F32.PACK_AB R102, R37, R36 ;  /* 0x000000242566723e */ /* 0x000fe200000010ff */
[C---:B------:R-:W-:Y:S01]  /*65c0*/  FMUL R54, R76.reuse, R54 ;  /* 0x000000364c367220 */ /* 0x040fe20000400000 */
[----:B------:R-:W-:Y:S01]  /*65d0*/  F2FP.BF16.F32.PACK_AB R103, R43, R42 ;  /* 0x0000002a2b67723e */ /* 0x000fe200000010ff */
[----:B------:R-:W-:Y:S01]  /*65e0*/  FMUL R55, R76, R55 ;  /* 0x000000374c377220 */ /* 0x000fe20000400000 */
[----:B----4-:R-:W-:Y:S01]  /*65f0*/  F2FP.BF16.F32.PACK_AB R124, R41, R40 ;  /* 0x00000028297c723e */ /* 0x010fe200000010ff */
[C---:B------:R-:W-:Y:S01]  /*6600*/  FFMA R48, R81.reuse, R83, R48 ;  /* 0x0000005351307223 */ /* 0x040fe20000000030 */
[C---:B------:R-:W-:Y:S01]  /*6610*/  FFMA R49, R81.reuse, R82, R49 ;  /* 0x0000005251317223 */ /* 0x040fe20000000031 */
[----:B------:R1:W-:Y:S01]  /*6620*/  STS.128 [R177+0x400], R100 ;  /* 0x00040064b1007388 */ /* 0x0003e20000000c00 */
[C---:B------:R-:W-:Y:S01]  /*6630*/  SHF.L.U32 R83, R138.reuse, 0x10, RZ ;  /* 0x000000108a537819 */ /* 0x040fe200000006ff */
[----:B------:R-:W-:Y:S01]  /*6640*/  FFMA R54, R81, R85, R54 ;  /* 0x0000005551367223 */ /* 0x000fe20000000036 */
[----:B------:R-:W-:Y:S01]  /*6650*/  SHF.L.U32 R85, R139, 0x10, RZ ;  /* 0x000000108b557819 */ /* 0x000fe200000006ff */
[----:B------:R-:W-:Y:S01]  /*6660*/  FFMA R55, R81, R80, R55 ;  /* 0x0000005051377223 */ /* 0x000fe20000000037 */
[----:B------:R-:W-:Y:S01]  /*6670*/  LOP3.LUT R80, R138, 0xffff0000, RZ, 0xc0, !PT ;  /* 0xffff00008a507812 */ /* 0x000fe200078ec0ff */
[C---:B------:R-:W-:Y:S01]  /*6680*/  FMUL R52, R76.reuse, R56 ;  /* 0x000000384c347220 */ /* 0x040fe20000400000 */
[----:B------:R-:W-:Y:S01]  /*6690*/  LOP3.LUT R82, R139, 0xffff0000, RZ, 0xc0, !PT ;  /* 0xffff00008b527812 */ /* 0x000fe200078ec0ff */
[C---:B------:R-:W-:Y:S01]  /*66a0*/  FMUL R53, R76.reuse, R57 ;  /* 0x000000394c357220 */ /* 0x040fe20000400000 */
[C---:B------:R-:W-:Y:S01]  /*66b0*/  FMUL R58, R76.reuse, R58 ;  /* 0x0000003a4c3a7220 */ /* 0x040fe20000400000 */
[----:B------:R-:W-:Y:S01]  /*66c0*/  FMUL R59, R76, R59 ;  /* 0x0000003b4c3b7220 */ /* 0x000fe20000400000 */
[C---:B------:R-:W-:Y:S01]  /*66d0*/  FFMA R52, R81.reuse, R83, R52 ;  /* 0x0000005351347223 */ /* 0x040fe20000000034 */
[C---:B------:R-:W-:Y:S01]  /*66e0*/  FFMA R53, R81.reuse, R80, R53 ;  /* 0x0000005051357223 */ /* 0x040fe20000000035 */
[C---:B------:R-:W-:Y:S01]  /*66f0*/  FFMA R58, R81.reuse, R85, R58 ;  /* 0x00000055513a7223 */ /* 0x040fe2000000003a */
[----:B------:R-:W-:Y:S01]  /*6700*/  FFMA R59, R81, R82, R59 ;  /* 0x00000052513b7223 */ /* 0x000fe2000000003b */
[----:B------:R-:W-:Y:S01]  /*6710*/  SHF.L.U32 R80, R144, 0x10, RZ ;  /* 0x0000001090507819 */ /* 0x000fe200000006ff */
[----:B------:R-:W-:Y:S01]  /*6720*/  FMUL R56, R76, R60 ;  /* 0x0000003c4c387220 */ /* 0x000fe20000400000 */
[----:B------:R-:W-:Y:S01]  /*6730*/  LOP3.LUT R82, R144, 0xffff0000, RZ, 0xc0, !PT ;  /* 0xffff000090527812 */ /* 0x000fe200078ec0ff */
[C---:B------:R-:W-:Y:S01]  /*6740*/  FMUL R57, R76.reuse, R61 ;  /* 0x0000003d4c397220 */ /* 0x040fe20000400000 */
[----:B------:R-:W-:Y:S01]  /*6750*/  SHF.L.U32 R83, R145, 0x10, RZ ;  /* 0x0000001091537819 */ /* 0x000fe200000006ff */
[C---:B------:R-:W-:Y:S01]  /*6760*/  FMUL R62, R76.reuse, R62 ;  /* 0x0000003e4c3e7220 */ /* 0x040fe20000400000 */
[----:B------:R-:W-:Y:S01]  /*6770*/  F2FP.BF16.F32.PACK_AB R125, R47, R46 ;  /* 0x0000002e2f7d723e */ /* 0x000fe200000010ff */
[----:B------:R-:W-:Y:S01]  /*6780*/  FFMA R56, R81, R80, R56 ;  /* 0x0000005051387223 */ /* 0x000fe20000000038 */
[----:B------:R-:W-:Y:S01]  /*6790*/  F2FP.BF16.F32.PACK_AB R126, R45, R44 ;  /* 0x0000002c2d7e723e */ /* 0x000fe200000010ff */
[----:B------:R-:W-:Y:S01]  /*67a0*/  FFMA R57, R81, R82, R57 ;  /* 0x0000005251397223 */ /* 0x000fe20000000039 */
[----:B------:R-:W-:Y:S01]  /*67b0*/  F2FP.BF16.F32.PACK_AB R127, R51, R50 ;  /* 0x00000032337f723e */ /* 0x000fe200000010ff */
[----:B------:R-:W-:Y:S01]  /*67c0*/  FFMA R62, R81, R83, R62 ;  /* 0x00000053513e7223 */ /* 0x000fe2000000003e */
[----:B------:R-:W-:Y:S01]  /*67d0*/  LOP3.LUT R80, R145, 0xffff0000, RZ, 0xc0, !PT ;  /* 0xffff000091507812 */ /* 0x000fe200078ec0ff */
[----:B------:R-:W-:Y:S01]  /*67e0*/  FMUL R63, R76, R63 ;  /* 0x0000003f4c3f7220 */ /* 0x000fe20000400000 */
[----:B------:R-:W-:Y:S01]  /*67f0*/  SHF.L.U32 R83, R146, 0x10, RZ ;  /* 0x0000001092537819 */ /* 0x000fe200000006ff */
[----:B------:R1:W-:Y:S01]  /*6800*/  STS.128 [R176+0x400], R124 ;  /* 0x0004007cb0007388 */ /* 0x0003e20000000c00 */
[----:B------:R-:W-:Y:S01]  /*6810*/  FMUL R60, R76, R64 ;  /* 0x000000404c3c7220 */ /* 0x000fe20000400000 */
[----:B------:R-:W-:Y:S01]  /*6820*/  LOP3.LUT R82, R146, 0xffff0000, RZ, 0xc0, !PT ;  /* 0xffff000092527812 */ /* 0x000fe200078ec0ff */
[C---:B------:R-:W-:Y:S01]  /*6830*/  FMUL R61, R76.reuse, R65 ;  /* 0x000000414c3d7220 */ /* 0x040fe20000400000 */
[----:B------:R-:W-:Y:S01]  /*6840*/  SHF.L.U32 R85, R147, 0x10, RZ ;  /* 0x0000001093557819 */ /* 0x000fe200000006ff */
[C---:B------:R-:W-:Y:S01]  /*6850*/  FMUL R66, R76.reuse, R66 ;  /* 0x000000424c427220 */ /* 0x040fe20000400000 */
[----:B------:R-:W-:Y:S01]  /*6860*/  FFMA R63, R81, R80, R63 ;  /* 0x00000050513f7223 */ /* 0x000fe2000000003f */
[----:B------:R-:W-:Y:S01]  /*6870*/  FMUL R67, R76, R67 ;  /* 0x000000434c437220 */ /* 0x000fe20000400000 */
[----:B------:R-:W-:Y:S01]  /*6880*/  F2FP.BF16.F32.PACK_AB R132, R49, R48 ;  /* 0x000000303184723e */ /* 0x000fe200000010ff */
[----:B------:R-:W-:Y:S01]  /*6890*/  FFMA R60, R81, R83, R60 ;  /* 0x00000053513c7223 */ /* 0x000fe2000000003c */
[----:B------:R-:W-:Y:S01]  /*68a0*/  F2FP.BF16.F32.PACK_AB R133, R55, R54 ;  /* 0x000000363785723e */ /* 0x000fe200000010ff */
[----:B------:R-:W-:Y:S01]  /*68b0*/  FFMA R61, R81, R82, R61 ;  /* 0x00000052513d7223 */ /* 0x000fe2000000003d */
[----:B------:R-:W-:Y:S01]  /*68c0*/  F2FP.BF16.F32.PACK_AB R134, R53, R52 ;  /* 0x000000343586723e */ /* 0x000fe200000010ff */
[----:B------:R-:W-:Y:S01]  /*68d0*/  FFMA R66, R81, R85, R66 ;  /* 0x0000005551427223 */ /* 0x000fe20000000042 */
[----:B------:R-:W-:Y:S01]  /*68e0*/  F2FP.BF16.F32.PACK_AB R135, R59, R58 ;  /* 0x0000003a3b87723e */ /* 0x000fe200000010ff */
[----:B------:R-:W-:Y:S01]  /*68f0*/  FFMA R67, R81, R84, R67 ;  /* 0x0000005451437223 */ /* 0x000fe20000000043 */
[----:B------:R-:W-:Y:S02]  /*6900*/  F2FP.BF16.F32.PACK_AB R140, R57, R56 ;  /* 0x00000038398c723e */ /* 0x000fe400000010ff */
[----:B------:R-:W-:Y:S01]  /*6910*/  F2FP.BF16.F32.PACK_AB R141, R63, R62 ;  /* 0x0000003e3f8d723e */ /* 0x000fe200000010ff */
[----:B------:R1:W-:Y:S01]  /*6920*/  STS.128 [R175+0x400], R132 ;  /* 0x00040084af007388 */ /* 0x0003e20000000c00 */
[----:B------:R-:W-:Y:S02]  /*6930*/  F2FP.BF16.F32.PACK_AB R142, R61, R60 ;  /* 0x0000003c3d8e723e */ /* 0x000fe400000010ff */
[----:B------:R-:W-:Y:S05]  /*6940*/  F2FP.BF16.F32.PACK_AB R143, R67, R66 ;  /* 0x00000042438f723e */ /* 0x000fea00000010ff */
[----:B------:R1:W-:Y:S01]  /*6950*/  STS.128 [R174+0x400], R140 ;  /* 0x0004008cae007388 */ /* 0x0003e20000000c00 */
[----:B------:R-:W-:Y:S01]  /*6960*/  @!PT LDS RZ, [RZ] ;  /* 0x00000000fffff984 */ /* 0x000fe20000000800 */
[----:B------:R-:W-:Y:S01]  /*6970*/  @!PT LDS RZ, [RZ] ;  /* 0x00000000fffff984 */ /* 0x000fe20000000800 */
[----:B------:R-:W-:Y:S01]  /*6980*/  @!PT LDS RZ, [RZ] ;  /* 0x00000000fffff984 */ /* 0x000fe20000000800 */
[----:B------:R-:W-:Y:S01]  /*6990*/  @!PT LDS RZ, [RZ] ;  /* 0x00000000fffff984 */ /* 0x000fe20000000800 */
[----:B------:R2:W-:Y:S07]  /*69a0*/  MEMBAR.ALL.CTA ;  /* 0x0000000000007992 */ /* 0x0005ee0000008000 */
[----:B--2---:R-:W2:Y:S02]  /*69b0*/  FENCE.VIEW.ASYNC.S ;  /* 0x00000000000073c6 */ /* 0x004ea40000000000 */
[----:B--2---:R-:W-:Y:S06]  /*69c0*/  BAR.SYNC.DEFER_BLOCKING 0x1, 0x80 ;  /* 0x0042000000007b1d */ /* 0x004fec0000010000 */
[----:B------:R-:W-:Y:S05]  /*69d0*/  @P0 BRA `(.L_x_95) ;  /* 0x0000000000280947 */ /* 0x000fea0003800000 */
[----:B------:R-:W-:Y:S02]  /*69e0*/  UIADD3 UR4, UPT, UPT, UR48, 0x400, URZ ;  /* 0x0000040030047890 */ /* 0x000fe4000fffe0ff */
[----:B------:R-:W-:Y:S01]  /*69f0*/  UIADD3 UR6, UP0, UPT, UR52, 0x680, URZ ;  /* 0x0000068034067890 */ /* 0x000fe2000ff1e0ff */
[----:B------:R-:W-:Y:S03]  /*6a00*/  UMOV UR43, UR36 ;  /* 0x00000024002b7c82 */ /* 0x000fe60008000000 */
[----:B------:R-:W-:Y:S01]  /*6a10*/  MOV R163, UR4 ;  /* 0x0000000400a37c02 */ /* 0x000fe20008000f00 */
[----:B------:R-:W-:Y:S03]  /*6a20*/  UIADD3.X UR7, UPT, UPT, URZ, UR53, URZ, UP0, !UPT ;  /* 0x00000035ff077290 */ /* 0x000fe600087fe4ff */
[----:B------:R-:W-:Y:S11]  /*6a30*/  R2UR UR40, R163 ;  /* 0x00000000a32872ca */ /* 0x000ff600000e0000 */
[----:B------:R-:W-:Y:S02]  /*6a40*/  @!UPT UIADD3 URZ, UPT, UPT, URZ, URZ, URZ ;  /* 0x000000fffffff290 */ /* 0x000fe4000fffe0ff */
[----:B------:R2:W-:Y:S01]  /*6a50*/  UTMASTG.3D [UR40], [UR6] ;  /* 0x00000028060073b5 */ /* 0x0005e20008010000 */
[----:B------:R0:W-:Y:S01]  /*6a60*/  UTMACMDFLUSH ;  /* 0x00000000000079b7 */ /* 0x0001e20000000000 */
[----:B--2---:R-:W-:Y:S04]  /*6a70*/  DEPBAR.LE SB0, 0x1 ;  /* 0x000080400000791a */ /* 0x004fe80000000000 */
.L_x_95:
[----:B------:R-:W-:Y:S05]  /*6a80*/  BSYNC.RECONVERGENT B0 ;  /* 0x0000000000007941 */ /* 0x000fea0003800200 */
.L_x_94:
[----:B------:R-:W-:Y:S01]  /*6a90*/  BAR.SYNC.DEFER_BLOCKING 0x1, 0x80 ;  /* 0x0042000000007b1d */ /* 0x000fe20000010000 */
[----:B------:R-:W-:Y:S01]  /*6aa0*/  ISETP.NE.AND P1, PT, R179, RZ, PT ;  /* 0x000000ffb300720c */ /* 0x000fe20003f25270 */
[----:B------:R-:W-:Y:S01]  /*6ab0*/  UIADD3 UR4, UPT, UPT, UR50, -0x1, URZ ;  /* 0xffffffff32047890 */ /* 0x000fe2000fffe0ff */
[----:B------:R-:W-:Y:S03]  /*6ac0*/  LEA R3, R109, UR48, 0x3 ;  /* 0x000000306d037c11 */ /* 0x000fe6000f8e18ff */
[----:B------:R-:W-:Y:S08]  /*6ad0*/  UISETP.GT.U32.AND UP0, UPT, UR4, -0x3, UPT ;  /* 0xfffffffd0400788c */ /* 0x000ff0000bf04070 */
[----:B------:R-:W-:Y:S01]  /*6ae0*/  @P1 SHF.L.U32 R4, R167, 0x1f, RZ ;  /* 0x0000001fa7041819 */ /* 0x000fe200000006ff */
[----:B------:R-:W-:Y:S06]  /*6af0*/  BRA.U UP0, `(.L_x_96) ;  /* 0x0000000100247547 */ /* 0x000fec000b800000 */
[----:B------:R-:W-:Y:S01]  /*6b00*/  IMAD.U32 R5, RZ, RZ, UR49 ;  /* 0x00000031ff057e24 */ /* 0x000fe2000f8e00ff */
[----:B------:R-:W-:Y:S01]  /*6b10*/  MOV R0, UR37 ;  /* 0x0000002500007c02 */ /* 0x000fe20008000f00 */
[----:B------:R-:W-:Y:S03]  /*6b20*/  UIADD3 UR49, UPT, UPT, UR49, 0x1, URZ ;  /* 0x0000000131317890 */ /* 0x000fe6000fffe0ff */
[----:B------:R-:W-:Y:S01]  /*6b30*/  @P1 LEA R5, R5, UR48, 0x3 ;  /* 0x0000003005051c11 */ /* 0x000fe2000f8e18ff */
[----:B------:R-:W-:Y:S04]  /*6b40*/  UISETP.NE.AND UP0, UPT, UR49, 0x3, UPT ;  /* 0x000000033100788c */ /* 0x000fe8000bf05270 */
[----:B------:R-:W-:Y:S01]  /*6b50*/  @P1 VIADD R5, R5, 0x58 ;  /* 0x0000005805051836 */ /* 0x000fe20000000000 */
[----:B------:R-:W-:Y:S04]  /*6b60*/  USEL UR49, UR49, URZ, UP0 ;  /* 0x000000ff31317287 */ /* 0x000fe80008000000 */
[----:B------:R-:W-:Y:S04]  /*6b70*/  @P1 PRMT R0, R0, 0x654, R5 ;  /* 0x0000065400001816 */ /* 0x000fe80000000005 */
[----:B------:R2:W-:Y:S04]  /*6b80*/  @P1 SYNCS.ARRIVE.TRANS64.RED.A1T0 RZ, [R0+URZ], RZ ;  /* 0x000000ff00ff19a7 */ /* 0x0005e800081004ff */
.L_x_96:
[----:B------:R-:W4:Y:S01]  /*6b90*/  @P1 SYNCS.PHASECHK.TRANS64.TRYWAIT P0, [R3+URZ+0x40], R4 ;  /* 0x00004004030015a7 */ /* 0x000f2200080011ff */
[----:B------:R-:W-:Y:S01]  /*6ba0*/  BSSY B1, `(.L_x_97) ;  /* 0x000001f000017945 */ /* 0x000fe20003800000 */
[----:B----4-:R-:W-:Y:S03]  /*6bb0*/  @P1 SEL R111, RZ, 0x1, !P0 ;  /* 0x00000001ff6f1807 */ /* 0x010fe60004000000 */
[----:B------:R-:W-:Y:S05]  /*6bc0*/  @!P1 BRA `(.L_x_98) ;  /* 0x0000000000709947 */ /* 0x000fea0003800000 */
[----:B------:R-:W-:Y:S01]  /*6bd0*/  ISETP.NE.AND P1, PT, R117, RZ, PT ;  /* 0x000000ff7500720c */ /* 0x000fe20003f25270 */
[----:B------:R-:W-:Y:S01]  /*6be0*/  BSSY B0, `(.L_x_99) ;  /* 0x000000b000007945 */ /* 0x000fe20003800000 */
[----:B------:R-:W-:Y:S11]  /*6bf0*/  ISETP.NE.AND P0, PT, R111, RZ, PT ;  /* 0x000000ff6f00720c */ /* 0x000ff60003f05270 */
[----:B------:R-:W-:Y:S05]  /*6c00*/  @P1 IMAD R6, R109, 0x4000, R182 ;  /* 0x000040006d061824 */ /* 0x000fea00078e02b6 */
[----:B------:R-:W-:Y:S04]  /*6c10*/  @P1 IADD3 R9, PT, PT, R6, UR48, RZ ;  /* 0x0000003006091c10 */ /* 0x000fe8000fffe0ff */
[----:B------:R-:W-:Y:S01]  /*6c20*/  @P1 IADD3 R7, PT, PT, R116, R9, RZ ;  /* 0x0000000974071210 */ /* 0x000fe20007ffe0ff */
[--C-:B------:R-:W-:Y:S02]  /*6c30*/  @P1 IMAD.IADD R5, R110, 0x1, R9.reuse ;  /* 0x000000016e051824 */ /* 0x100fe400078e0209 */
[----:B------:R-:W-:Y:S01]  /*6c40*/  @P1 IMAD.IADD R4, R118, 0x1, R9 ;  /* 0x0000000176041824 */ /* 0x000fe200078e0209 */
[----:B------:R-:W-:Y:S06]  /*6c50*/  @P0 BRA `(.L_x_100) ;  /* 0x00000000000c0947 */ /* 0x000fec0003800000 */
[----:B--2---:R-:W-:Y:S04]  /*6c60*/  SHF.L.U32 R0, R167, 0x1f, RZ ;  /* 0x0000001fa7007819 */ /* 0x004fe800000006ff */
[----:B------:R-:W2:Y:S02]  /*6c70*/  SYNCS.PHASECHK.TRANS64.TRYWAIT P0, [R3+URZ+0x40], R0 ;  /* 0x00004000030075a7 */ /* 0x000ea400080011ff */
[----:B--2---:R-:W-:Y:S05]  /*6c80*/  @!P0 BRA `(.L_x_101) ;  /* 0x0000003000e08947 */ /* 0x004fea0003800000 */
.L_x_100:
[----:B------:R-:W-:Y:S05]  /*6c90*/  BSYNC B0 ;  /* 0x0000000000007941 */ /* 0x000fea0003800000 */
.L_x_99:
[----:B------:R-:W-:Y:S01]  /*6ca0*/  ISETP.NE.AND P0, PT, R117, RZ, PT ;  /* 0x000000ff7500720c */ /* 0x000fe20003f05270 */
[----:B------:R-:W-:Y:S11]  /*6cb0*/  VIADD R109, R109, 0x1 ;  /* 0x000000016d6d7836 */ /* 0x000ff60000000000 */
[----:B------:R-:W-:Y:S01]  /*6cc0*/  @!UPT UIADD3 URZ, UPT, UPT, URZ, URZ, URZ ;  /* 0x000000fffffff290 */ /* 0x000fe2000fffe0ff */
[----:B------:R4:W1:Y:S01]  /*6cd0*/  @P0 LDS.128 R88, [R6+UR48+0x400] ;  /* 0x0004003006580984 */ /* 0x0008620008000c00 */
[--C-:B--2---:R-:W-:Y:S01]  /*6ce0*/  @P0 IMAD.IADD R3, R116, 0x1, R5.reuse ;  /* 0x0000000174030824 */ /* 0x104fe200078e0205 */
[C---:B------:R-:W-:Y:S01]  /*6cf0*/  @P0 IADD3 R0, PT, PT, R118.reuse, R7, RZ ;  /* 0x0000000776000210 */ /* 0x040fe20007ffe0ff */
[C---:B------:R-:W-:Y:S01]  /*6d00*/  @P0 IMAD.IADD R8, R118.reuse, 0x1, R5 ;  /* 0x0000000176080824 */ /* 0x040fe200078e0205 */
[----:B------:R4:W2:Y:S02]  /*6d10*/  @P0 LDS.128 R96, [R4+0x400] ;  /* 0x0004000004600984 */ /* 0x0008a40000000c00 */
[----:B------:R-:W-:Y:S02]  /*6d20*/  @P0 IADD3 R9, PT, PT, R118, R3, RZ ;  /* 0x0000000376090210 */ /* 0x000fe40007ffe0ff */
[----:B------:R4:W1:Y:S04]  /*6d30*/  @P0 LDS.128 R104, [R7+0x400] ;  /* 0x0004000007680984 */ /* 0x0008680000000c00 */
[----:B------:R4:W1:Y:S04]  /*6d40*/  @P0 LDS.128 R112, [R0+0x400] ;  /* 0x0004000000700984 */ /* 0x0008680000000c00 */
[----:B------:R4:W1:Y:S04]  /*6d50*/  @P0 LDS.128 R120, [R5+0x400] ;  /* 0x0004000005780984 */ /* 0x0008680000000c00 */
[----:B------:R4:W1:Y:S04]  /*6d60*/  @P0 LDS.128 R128, [R8+0x400] ;  /* 0x0004000008800984 */ /* 0x0008680000000c00 */
[----:B------:R4:W1:Y:S04]  /*6d70*/  @P0 LDS.128 R136, [R3+0x400] ;  /* 0x0004000003880984 */ /* 0x0008680000000c00 */
[----:B------:R4:W1:Y:S02]  /*6d80*/  @P0 LDS.128 R144, [R9+0x400] ;  /* 0x0004000009900984 */ /* 0x0008640000000c00 */
.L_x_98:
[----:B------:R-:W-:Y:S05]  /*6d90*/  BSYNC B1 ;  /* 0x0000000000017941 */ /* 0x000fea0003800000 */
.L_x_97:
[----:B----4-:R-:W-:Y:S05]  /*6da0*/  VIADD R3, R78, 0x40 ;  /* 0x000000404e037836 */ /* 0x010fea0000000000 */
[----:B------:R-:W-:Y:S04]  /*6db0*/  SHF.R.U32.HI R3, RZ, 0x15, R3 ;  /* 0x00000015ff037819 */ /* 0x000fe80000011603 */
[----:B------:R-:W-:Y:S11]  /*6dc0*/  LOP3.LUT P0, RZ, R3, 0x3, R162, 0x48, !PT ;  /* 0x0000000303ff7812 */ /* 0x000ff600078048a2 */
[----:B------:R-:W-:Y:S02]  /*6dd0*/  @!UPT UIADD3 URZ, UPT, UPT, URZ, URZ, URZ ;  /* 0x000000fffffff290 */ /* 0x000fe4000fffe0ff */
        /* <DEDUP_REMOVED lines=17> */
.L_x_102:
[----:B-1----:R-:W-:Y:S01]  /*6ef0*/  SHF.L.U32 R80, R88, 0x10, RZ ;  /* 0x0000001058507819 */ /* 0x002fe200000006ff */
[----:B------:R-:W-:Y:S05]  /*6f00*/  WARPSYNC.ALL ;  /* 0x0000000000007948 */ /* 0x000fea0003800000 */
[----:B------:R-:W-:Y:S01]  /*6f10*/  R2UR UR4, R78 ;  /* 0x000000004e0472ca */ /* 0x000fe200000e0000 */
[----:B------:R-:W-:Y:S01]  /*6f20*/  BSSY.RECONVERGENT B0, `(.L_x_103) ;  /* 0x00000fb000007945 */ /* 0x000fe20003800200 */
[----:B------:R-:W-:Y:S02]  /*6f30*/  LOP3.LUT R82, R88, 0xffff0000, RZ, 0xc0, !PT ;  /* 0xffff000058527812 */ /* 0x000fe400078ec0ff */
[----:B------:R-:W-:Y:S02]  /*6f40*/  SHF.L.U32 R83, R89, 0x10, RZ ;  /* 0x0000001059537819 */ /* 0x000fe400000006ff */
[----:B------:R-:W-:Y:S02]  /*6f50*/  LOP3.LUT R84, R91, 0xffff0000, RZ, 0xc0, !PT ;  /* 0xffff00005b547812 */ /* 0x000fe400078ec0ff */
[----:B------:R-:W-:Y:S05]  /*6f60*/  ISETP.NE.AND P0, PT, R170, RZ, PT ;  /* 0x000000ffaa00720c */ /* 0x000fea0003f05270 */
[----:B------:R-:W2:Y:S02]  /*6f70*/  LDTM.x64 R4, tmem[UR4+0x40] ;  /* 0x00004004000479ee */ /* 0x000ea40008340000 */
[C---:B--2---:R-:W-:Y:S01]  /*6f80*/  FMUL R0, R76.reuse, R4 ;  /* 0x000000044c007220 */ /* 0x044fe20000400000 */
[C---:B------:R-:W-:Y:S01]  /*6f90*/  FMUL R3, R76.reuse, R5 ;  /* 0x000000054c037220 */ /* 0x040fe20000400000 */
[C---:B------:R-:W-:Y:S01]  /*6fa0*/  FMUL R6, R76.reuse, R6 ;  /* 0x000000064c067220 */ /* 0x040fe20000400000 */
[----:B------:R-:W-:Y:S01]  /*6fb0*/  FMUL R7, R76, R7 ;  /* 0x000000074c077220 */ /* 0x000fe20000400000 */
[----:B------:R-:W-:Y:S01]  /*6fc0*/  FFMA R0, R81, R80, R0 ;  /* 0x0000005051007223 */ /* 0x000fe20000000000 */
[----:B------:R-:W-:Y:S01]  /*6fd0*/  LOP3.LUT R80, R89, 0xffff0000, RZ, 0xc0, !PT ;  /* 0xffff000059507812 */ /* 0x000fe200078ec0ff */
[----:B------:R-:W-:Y:S01]  /*6fe0*/  FFMA R3, R81, R82, R3 ;  /* 0x0000005251037223 */ /* 0x000fe20000000003 */
[----:B------:R-:W-:Y:S01]  /*6ff0*/  SHF.L.U32 R82, R91, 0x10, RZ ;  /* 0x000000105b527819 */ /* 0x000fe200000006ff */
[C---:B------:R-:W-:Y:S01]  /*7000*/  FFMA R6, R81.reuse, R83, R6 ;  /* 0x0000005351067223 */ /* 0x040fe20000000006 */
[----:B------:R-:W-:Y:S01]  /*7010*/  SHF.L.U32 R83, R90, 0x10, RZ ;  /* 0x000000105a537819 */ /* 0x000fe200000006ff */
[----:B------:R-:W-:Y:S01]  /*7020*/  FFMA R7, R81, R80, R7 ;  /* 0x0000005051077223 */ /* 0x000fe20000000007 */
[----:B------:R-:W-:Y:S01]  /*7030*/  F2FP.BF16.F32.PACK_AB R92, R3, R0 ;  /* 0x00000000035c723e */ /* 0x000fe200000010ff */
[----:B------:R-:W-:Y:S01]  /*7040*/  FMUL R4, R76, R8 ;  /* 0x000000084c047220 */ /* 0x000fe20000400000 */
[----:B------:R-:W-:Y:S01]  /*7050*/  LOP3.LUT R80, R90, 0xffff0000, RZ, 0xc0, !PT ;  /* 0xffff00005a507812 */ /* 0x000fe200078ec0ff */
[C---:B------:R-:W-:Y:S01]  /*7060*/  FMUL R0, R76.reuse, R9 ;  /* 0x000000094c007220 */ /* 0x040fe20000400000 */
[----:B------:R-:W-:Y:S01]  /*7070*/  F2FP.BF16.F32.PACK_AB R93, R7, R6 ;  /* 0x00000006075d723e */ /* 0x000fe200000010ff */
[----:B------:R-:W-:Y:S01]  /*7080*/  FMUL R3, R76, R10 ;  /* 0x0000000a4c037220 */ /* 0x000fe20000400000 */
[C---:B------:R-:W-:Y:S01]  /*7090*/  FFMA R4, R81.reuse, R83, R4 ;  /* 0x0000005351047223 */ /* 0x040fe20000000004 */
[----:B------:R-:W-:Y:S01]  /*70a0*/  SHF.L.U32 R83, R98, 0x10, RZ ;  /* 0x0000001062537819 */ /* 0x000fe200000006ff */
[----:B------:R-:W-:Y:S01]  /*70b0*/  FMUL R5, R76, R11 ;  /* 0x0000000b4c057220 */ /* 0x000fe20000400000 */
[C---:B------:R-:W-:Y:S01]  /*70c0*/  FFMA R0, R81.reuse, R80, R0 ;  /* 0x0000005051007223 */ /* 0x040fe20000000000 */
[C---:B------:R-:W-:Y:S01]  /*70d0*/  SHF.L.U32 R80, R96.reuse, 0x10, RZ ;  /* 0x0000001060507819 */ /* 0x040fe200000006ff */
[C---:B------:R-:W-:Y:S01]  /*70e0*/  FFMA R3, R81.reuse, R82, R3 ;  /* 0x0000005251037223 */ /* 0x040fe20000000003 */
[----:B------:R-:W-:Y:S01]  /*70f0*/  LOP3.LUT R82, R96, 0xffff0000, RZ, 0xc0, !PT ;  /* 0xffff000060527812 */ /* 0x000fe200078ec0ff */
[----:B------:R-:W-:Y:S01]  /*7100*/  FMUL R6, R76, R12 ;  /* 0x0000000c4c067220 */ /* 0x000fe20000400000 */
[----:B------:R-:W-:Y:S01]  /*7110*/  F2FP.BF16.F32.PACK_AB R94, R0, R4 ;  /* 0x00000004005e723e */ /* 0x000fe200000010ff */
[C---:B------:R-:W-:Y:S01]  /*7120*/  FFMA R5, R81.reuse, R84, R5 ;  /* 0x0000005451057223 */ /* 0x040fe20000000005 */
[C---:B------:R-:W-:Y:S01]  /*7130*/  FMUL R7, R76.reuse, R13 ;  /* 0x0000000d4c077220 */ /* 0x040fe20000400000 */
[----:B------:R-:W-:Y:S01]  /*7140*/  FFMA R6, R81, R80, R6 ;  /* 0x0000005051067223 */ /* 0x000fe20000000006 */
[----:B------:R-:W-:Y:S01]  /*7150*/  SHF.L.U32 R80, R97, 0x10, RZ ;  /* 0x0000001061507819 */ /* 0x000fe200000006ff */
[C---:B------:R-:W-:Y:S01]  /*7160*/  FMUL R0, R76.reuse, R14 ;  /* 0x0000000e4c007220 */ /* 0x040fe20000400000 */
[----:B------:R-:W-:Y:S01]  /*7170*/  F2FP.BF16.F32.PACK_AB R95, R5, R3 ;  /* 0x00000003055f723e */ /* 0x000fe200000010ff */
[----:B------:R-:W-:Y:S01]  /*7180*/  FFMA R7, R81, R82, R7 ;  /* 0x0000005251077223 */ /* 0x000fe20000000007 */
[----:B------:R-:W-:Y:S01]  /*7190*/  LOP3.LUT R82, R97, 0xffff0000, RZ, 0xc0, !PT ;  /* 0xffff000061527812 */ /* 0x000fe200078ec0ff */
[C---:B------:R-:W-:Y:S01]  /*71a0*/  FMUL R3, R76.reuse, R15 ;  /* 0x0000000f4c037220 */ /* 0x040fe20000400000 */
[----:B------:R-:W-:Y:S01]  /*71b0*/  FMUL R4, R76, R16 ;  /* 0x000000104c047220 */ /* 0x000fe20000400000 */
[C---:B------:R-:W-:Y:S01]  /*71c0*/  FFMA R0, R81.reuse, R80, R0 ;  /* 0x0000005051007223 */ /* 0x040fe20000000000 */
[----:B------:R-:W-:Y:S01]  /*71d0*/  LOP3.LUT R80, R98, 0xffff0000, RZ, 0xc0, !PT ;  /* 0xffff000062507812 */ /* 0x000fe200078ec0ff */
[----:B------:R-:W-:Y:S01]  /*71e0*/  FFMA R3, R81, R82, R3 ;  /* 0x0000005251037223 */ /* 0x000fe20000000003 */
[----:B------:R-:W-:Y:S01]  /*71f0*/  F2FP.BF16.F32.PACK_AB R84, R7, R6 ;  /* 0x000000060754723e */ /* 0x000fe200000010ff */
[----:B------:R-:W-:Y:S01]  /*7200*/  FFMA R4, R81, R83, R4 ;  /* 0x0000005351047223 */ /* 0x000fe20000000004 */
[C---:B------:R-:W-:Y:S01]  /*7210*/  SHF.L.U32 R83, R99.reuse, 0x10, RZ ;  /* 0x0000001063537819 */ /* 0x040fe200000006ff */
[C---:B------:R-:W-:Y:S01]  /*7220*/  FMUL R5, R76.reuse, R17 ;  /* 0x000000114c057220 */ /* 0x040fe20000400000 */
[----:B------:R-:W-:Y:S01]  /*7230*/  LOP3.LUT R82, R99, 0xffff0000, RZ, 0xc0, !PT ;  /* 0xffff000063527812 */ /* 0x000fe200078ec0ff */
[C---:B------:R-:W-:Y:S01]  /*7240*/  FMUL R6, R76.reuse, R18 ;  /* 0x000000124c067220 */ /* 0x040fe20000400000 */
[----:B------:R-:W-:Y:S01]  /*7250*/  F2FP.BF16.F32.PACK_AB R85, R3, R0 ;  /* 0x000000000355723e */ /* 0x000fe200000010ff */
[----:B------:R-:W-:Y:S01]  /*7260*/  FMUL R7, R76, R19 ;  /* 0x000000134c077220 */ /* 0x000fe20000400000 */
[C---:B------:R-:W-:Y:S01]  /*7270*/  FFMA R5, R81.reuse, R80, R5 ;  /* 0x0000005051057223 */ /* 0x040fe20000000005 */
[C---:B------:R-:W-:Y:S01]  /*7280*/  SHF.L.U32 R80, R104.reuse, 0x10, RZ ;  /* 0x0000001068507819 */ /* 0x040fe200000006ff */
[----:B------:R-:W-:Y:S01]  /*7290*/  FFMA R6, R81, R83, R6 ;  /* 0x0000005351067223 */ /* 0x000fe20000000006 */
[----:B------:R-:W-:Y:S01]  /*72a0*/  SHF.L.U32 R83, R107, 0x10, RZ ;  /* 0x000000106b537819 */ /* 0x000fe200000006ff */
[----:B------:R-:W-:Y:S01]  /*72b0*/  FFMA R7, R81, R82, R7 ;  /* 0x0000005251077223 */ /* 0x000fe20000000007 */
[----:B------:R-:W-:Y:S01]  /*72c0*/  LOP3.LUT R82, R104, 0xffff0000, RZ, 0xc0, !PT ;  /* 0xffff000068527812 */ /* 0x000fe200078ec0ff */
[C---:B------:R-:W-:Y:S01]  /*72d0*/  FMUL R0, R76.reuse, R20 ;  /* 0x000000144c007220 */ /* 0x040fe20000400000 */
[----:B------:R-:W-:Y:S01]  /*72e0*/  F2FP.BF16.F32.PACK_AB R86, R5, R4 ;  /* 0x000000040556723e */ /* 0x000fe200000010ff */
[C---:B------:R-:W-:Y:S01]  /*72f0*/  FMUL R3, R76.reuse, R21 ;  /* 0x000000154c037220 */ /* 0x040fe20000400000 */
[----:B------:R-:W-:Y:S01]  /*7300*/  F2FP.BF16.F32.PACK_AB R87, R7, R6 ;  /* 0x000000060757723e */ /* 0x000fe200000010ff */
[----:B------:R-:W-:Y:S01]  /*7310*/  FFMA R0, R81, R80, R0 ;  /* 0x0000005051007223 */ /* 0x000fe20000000000 */
[----:B------:R-:W-:Y:S01]  /*7320*/  SHF.L.U32 R80, R105, 0x10, RZ ;  /* 0x0000001069507819 */ /* 0x000fe200000006ff */
[----:B------:R-:W-:Y:S01]  /*7330*/  FFMA R3, R81, R82, R3 ;  /* 0x0000005251037223 */ /* 0x000fe20000000003 */
[----:B------:R-:W-:Y:S01]  /*7340*/  LOP3.LUT R82, R107, 0xffff0000, RZ, 0xc0, !PT ;  /* 0xffff00006b527812 */ /* 0x000fe200078ec0ff */
[C---:B------:R-:W-:Y:S01]  /*7350*/  FMUL R4, R76.reuse, R22 ;  /* 0x000000164c047220 */ /* 0x040fe20000400000 */
[----:B------:R1:W-:Y:S01]  /*7360*/  STS.128 [R182+UR48+0x4400], R92 ;  /* 0x0044005cb6007988 */ /* 0x0003e20008000c30 */
[C---:B------:R-:W-:Y:S01]  /*7370*/  FMUL R5, R76.reuse, R23 ;  /* 0x000000174c057220 */ /* 0x040fe20000400000 */
[----:B------:R-:W-:Y:S01]  /*7380*/  F2FP.BF16.F32.PACK_AB R100, R3, R0 ;  /* 0x000000000364723e */ /* 0x000fe200000010ff */
[----:B------:R-:W-:Y:S01]  /*7390*/  FFMA R4, R81, R80, R4 ;  /* 0x0000005051047223 */ /* 0x000fe20000000004 */
[----:B------:R-:W-:Y:S01]  /*73a0*/  LOP3.LUT R0, R105, 0xffff0000, RZ, 0xc0, !PT ;  /* 0xffff000069007812 */ /* 0x000fe200078ec0ff */
[----:B------:R-:W-:Y:S01]  /*73b0*/  FMUL R6, R76, R24 ;  /* 0x000000184c067220 */ /* 0x000fe20000400000 */
[----:B------:R-:W-:Y:S01]  /*73c0*/  SHF.L.U32 R3, R106, 0x10, RZ ;  /* 0x000000106a037819 */ /* 0x000fe200000006ff */
[----:B------:R-:W-:Y:S01]  /*73d0*/  FMUL R7, R76, R25 ;  /* 0x000000194c077220 */ /* 0x000fe20000400000 */
[----:B------:R-:W-:Y:S01]  /*73e0*/  LOP3.LUT R80, R106, 0xffff0000, RZ, 0xc0, !PT ;  /* 0xffff00006a507812 */ /* 0x000fe200078ec0ff */
[C---:B------:R-:W-:Y:S01]  /*73f0*/  FFMA R5, R81.reuse, R0, R5 ;  /* 0x0000000051057223 */ /* 0x040fe20000000005 */
[----:B------:R-:W-:Y:S01]  /*7400*/  SHF.L.U32 R0, R112, 0x10, RZ ;  /* 0x0000001070007819 */ /* 0x000fe200000006ff */
[C---:B------:R-:W-:Y:S01]  /*7410*/  FMUL R8, R76.reuse, R26 ;  /* 0x0000001a4c087220 */ /* 0x040fe20000400000 */
        /* <DEDUP_REMOVED lines=39> */
[----:B------:R2:W-:Y:S01]  /*7690*/  STS.128 [R181+0x4400], R84 ;  /* 0x00440054b5007388 */ /* 0x0005e20000000c00 */
[----:B------:R-:W-:Y:S01]  /*76a0*/  FFMA R18, R81, R0, R18 ;  /* 0x0000000051127223 */ /* 0x000fe20000000012 */
[----:B------:R-:W-:Y:S01]  /*76b0*/  LOP3.LUT R0, R121, 0xffff0000, RZ, 0xc0, !PT ;  /* 0xffff000079007812 */ /* 0x000fe200078ec0ff */
[C---:B------:R-:W-:Y:S01]  /*76c0*/  FFMA R19, R81.reuse, R80, R19 ;  /* 0x0000005051137223 */ /* 0x040fe20000000013 */
[----:B------:R-:W-:Y:S01]  /*76d0*/  LOP3.LUT R80, R122, 0xffff0000, RZ, 0xc0, !PT ;  /* 0xffff00007a507812 */ /* 0x000fe200078ec0ff */
[----:B------:R-:W-:Y:S01]  /*76e0*/  FMUL R21, R76, R39 ;  /* 0x000000274c157220 */ /* 0x000fe20000400000 */
[----:B------:R-:W-:Y:S01]  /*76f0*/  FFMA R20, R81, R3, R20 ;  /* 0x0000000351147223 */ /* 0x000fe20000000014 */
[----:B------:R-:W-:Y:S01]  /*7700*/  SHF.L.U32 R3, R122, 0x10, RZ ;  /* 0x000000107a037819 */ /* 0x000fe200000006ff */
[C---:B------:R-:W-:Y:S01]  /*7710*/  FMUL R22, R76.reuse, R40 ;  /* 0x000000284c167220 */ /* 0x040fe20000400000 */
[----:B-1----:R-:W-:Y:S01]  /*7720*/  F2FP.BF16.F32.PACK_AB R92, R19, R18 ;  /* 0x00000012135c723e */ /* 0x002fe200000010ff */
[----:B------:R-:W-:Y:S01]  /*7730*/  FFMA R21, R81, R0, R21 ;  /* 0x0000000051157223 */ /* 0x000fe20000000015 */
[----:B------:R-:W-:Y:S01]  /*7740*/  LOP3.LUT R0, R123, 0xffff0000, RZ, 0xc0, !PT ;  /* 0xffff00007b007812 */ /* 0x000fe200078ec0ff */
[C---:B------:R-:W-:Y:S01]  /*7750*/  FMUL R23, R76.reuse, R41 ;  /* 0x000000294c177220 */ /* 0x040fe20000400000 */
[C---:B------:R-:W-:Y:S01]  /*7760*/  FMUL R24, R76.reuse, R42 ;  /* 0x0000002a4c187220 */ /* 0x040fe20000400000 */
[----:B------:R-:W-:Y:S01]  /*7770*/  FMUL R25, R76, R43 ;  /* 0x0000002b4c197220 */ /* 0x000fe20000400000 */
[----:B------:R-:W-:Y:S01]  /*7780*/  F2FP.BF16.F32.PACK_AB R93, R21, R20 ;  /* 0x00000014155d723e */ /* 0x000fe200000010ff */
[C---:B------:R-:W-:Y:S01]  /*7790*/  FFMA R22, R81.reuse, R3, R22 ;  /* 0x0000000351167223 */ /* 0x040fe20000000016 */
[C---:B------:R-:W-:Y:S01]  /*77a0*/  SHF.L.U32 R3, R128.reuse, 0x10, RZ ;  /* 0x0000001080037819 */ /* 0x040fe200000006ff */
[----:B------:R-:W-:Y:S01]  /*77b0*/  FFMA R23, R81, R80, R23 ;  /* 0x0000005051177223 */ /* 0x000fe20000000017 */
[----:B------:R-:W-:Y:S01]  /*77c0*/  LOP3.LUT R80, R129, 0xffff0000, RZ, 0xc0, !PT ;  /* 0xffff000081507812 */ /* 0x000fe200078ec0ff */
        /* <DEDUP_REMOVED lines=8> */
[C---:B------:R-:W-:Y:S01]  /*7850*/  FMUL R28, R76.reuse, R46 ;  /* 0x0000002e4c1c7220 */ /* 0x040fe20000400000 */
[----:B------:R-:W-:Y:S01]  /*7860*/  FMUL R29, R76, R47 ;  /* 0x0000002f4c1d7220 */ /* 0x000fe20000400000 */
[----:B------:R-:W-:Y:S01]  /*7870*/  FFMA R26, R81, R3, R26 ;  /* 0x00000003511a7223 */ /* 0x000fe2000000001a */
[----:B------:R-:W-:Y:S01]  /*7880*/  SHF.L.U32 R3, R131, 0x10, RZ ;  /* 0x0000001083037819 */ /* 0x000fe200000006ff */
[----:B------:R1:W-:Y:S01]  /*7890*/  STS.128 [R180+0x4400], R100 ;  /* 0x00440064b4007388 */ /* 0x0003e20000000c00 */
[----:B--2---:R-:W-:Y:S01]  /*78a0*/  F2FP.BF16.F32.PACK_AB R84, R11, R10 ;  /* 0x0000000a0b54723e */ /* 0x004fe200000010ff */
        /* <DEDUP_REMOVED lines=11> */
[----:B------:R-:W-:Y:S01]  /*7960*/  F2FP.BF16.F32.PACK_AB R87, R17, R16 ;  /* 0x000000101157723e */ /* 0x000fe200000010ff */
[----:B------:R-:W-:Y:S01]  /*7970*/  FFMA R30, R81, R0, R30 ;  /* 0x00000000511e7223 */ /* 0x000fe2000000001e */
[----:B------:R-:W-:Y:S01]  /*7980*/  LOP3.LUT R0, R131, 0xffff0000, RZ, 0xc0, !PT ;  /* 0xffff000083007812 */ /* 0x000fe200078ec0ff */
[C---:B------:R-:W-:Y:S01]  /*7990*/  FFMA R31, R81.reuse, R80, R31 ;  /* 0x00000050511f7223 */ /* 0x040fe2000000001f */
[----:B------:R-:W-:Y:S01]  /*79a0*/  FMUL R33, R76, R51 ;  /* 0x000000334c217220 */ /* 0x000fe20000400000 */
[----:B------:R2:W-:Y:S01]  /*79b0*/  STS.128 [R178+0x4400], R84 ;  /* 0x00440054b2007388 */ /* 0x0005e20000000c00 */
[C---:B------:R-:W-:Y:S01]  /*79c0*/  LOP3.LUT R80, R136.reuse, 0xffff0000, RZ, 0xc0, !PT ;  /* 0xffff000088507812 */ /* 0x040fe200078ec0ff */
        /* <DEDUP_REMOVED lines=8> */
[----:B------:R-:W-:Y:S01]  /*7a50*/  FFMA R34, R81, R3, R34 ;  /* 0x0000000351227223 */ /* 0x000fe20000000022 */
[C---:B------:R-:W-:Y:S01]  /*7a60*/  SHF.L.U32 R3, R138.reuse, 0x10, RZ ;  /* 0x000000108a037819 */ /* 0x040fe200000006ff */
[----:B------:R2:W-:Y:S01]  /*7a70*/  STS.128 [R177+0x4400], R92 ;  /* 0x0044005cb1007388 */ /* 0x0005e20000000c00 */
[----:B-1----:R-:W-:Y:S01]  /*7a80*/  F2FP.BF16.F32.PACK_AB R100, R27, R26 ;  /* 0x0000001a1b64723e */ /* 0x002fe200000010ff */
        /* <DEDUP_REMOVED lines=56> */
[----:B-1----:R-:W1:Y:S02]  /*7e10*/  FENCE.VIEW.ASYNC.S ;  /* 0x00000000000073c6 */ /* 0x002e640000000000 */
[----:B-1----:R-:W-:Y:S06]  /*7e20*/  BAR.SYNC.DEFER_BLOCKING 0x1, 0x80 ;  /* 0x0042000000007b1d */ /* 0x002fec0000010000 */
[----:B------:R-:W-:Y:S05]  /*7e30*/  @P0 BRA `(.L_x_104) ;  /* 0x0000000000240947 */ /* 0x000fea0003800000 */
[----:B------:R-:W-:Y:S02]  /*7e40*/  UIADD3 UR8, UP0, UPT, UR52, 0x680, URZ ;  /* 0x0000068034087890 */ /* 0x000fe4000ff1e0ff */
[----:B------:R-:W-:Y:S02]  /*7e50*/  UIADD3 UR5, UPT, UPT, UR41, 0x40, URZ ;  /* 0x0000004029057890 */ /* 0x000fe4000fffe0ff */
[----:B------:R-:W-:Y:S02]  /*7e60*/  UIADD3 UR4, UPT, UPT, UR48, 0x4400, URZ ;  /* 0x0000440030047890 */ /* 0x000fe4000fffe0ff */
[----:B------:R-:W-:Y:S01]  /*7e70*/  UIADD3.X UR9, UPT, UPT, URZ, UR53, URZ, UP0, !UPT ;  /* 0x00000035ff097290 */ /* 0x000fe200087fe4ff */
[----:B------:R-:W-:Y:S01]  /*7e80*/  UMOV UR6, UR42 ;  /* 0x0000002a00067c82 */ /* 0x000fe20008000000 */
[----:B------:R-:W-:Y:S07]  /*7e90*/  UMOV UR7, UR36 ;  /* 0x0000002400077c82 */ /* 0x000fee0008000000 */
[----:B------:R1:W-:Y:S01]  /*7ea0*/  UTMASTG.3D [UR4], [UR8] ;  /* 0x00000004080073b5 */ /* 0x0003e20008010000 */
[----:B------:R0:W-:Y:S01]  /*7eb0*/  UTMACMDFLUSH ;  /* 0x00000000000079b7 */ /* 0x0001e20000000000 */
[----:B-1----:R-:W-:Y:S04]  /*7ec0*/  DEPBAR.LE SB0, 0x1 ;  /* 0x000080400000791a */ /* 0x002fe80000000000 */
.L_x_104:
[----:B------:R-:W-:Y:S05]  /*7ed0*/  BSYNC.RECONVERGENT B0 ;  /* 0x0000000000007941 */ /* 0x000fea0003800200 */
.L_x_103:
[----:B------:R-:W-:Y:S01]  /*7ee0*/  BAR.SYNC.DEFER_BLOCKING 0x1, 0x80 ;  /* 0x0042000000007b1d */ /* 0x000fe20000010000 */
[----:B------:R-:W-:Y:S01]  /*7ef0*/  ISETP.NE.AND P1, PT, R179, RZ, PT ;  /* 0x000000ffb300720c */ /* 0x000fe20003f25270 */
[----:B------:R-:W-:Y:S01]  /*7f00*/  UISETP.GT.U32.AND UP0, UPT, UR50, -0x3, UPT ;  /* 0xfffffffd3200788c */ /* 0x000fe2000bf04070 */
[----:B------:R-:W-:Y:S11]  /*7f10*/  LEA R4, R109, UR48, 0x3 ;  /* 0x000000306d047c11 */ /* 0x000ff6000f8e18ff */
        /* <DEDUP_REMOVED lines=11> */
.L_x_105:
        /* <DEDUP_REMOVED lines=11> */
[----:B-1----:R-:W-:Y:S01]  /*8080*/  @P1 IMAD.IADD R0, R118, 0x1, R3 ;  /* 0x0000000176001824 */ /* 0x002fe200078e0203 */
[----:B------:R-:W-:Y:S06]  /*8090*/  @P0 BRA `(.L_x_109) ;  /* 0x00000000000c0947 */ /* 0x000fec0003800000 */
[----:B------:R-:W-:Y:S04]  /*80a0*/  SHF.L.U32 R3, R167, 0x1f, RZ ;  /* 0x0000001fa7037819 */ /* 0x000fe800000006ff */
[----:B------:R-:W1:Y:S02]  /*80b0*/  SYNCS.PHASECHK.TRANS64.TRYWAIT P0, [R4+URZ+0x40], R3 ;  /* 0x00004003040075a7 */ /* 0x000e6400080011ff */
[----:B-1----:R-:W-:Y:S05]  /*80c0*/  @!P0 BRA `(.L_x_110) ;  /* 0x0000001c00e48947 */ /* 0x002fea0003800000 */
.L_x_109:
[----:B------:R-:W-:Y:S05]  /*80d0*/  BSYNC B0 ;  /* 0x0000000000007941 */ /* 0x000fea0003800000 */
.L_x_108:
[----:B------:R-:W-:Y:S11]  /*80e0*/  ISETP.NE.AND P0, PT, R117, RZ, PT ;  /* 0x000000ff7500720c */ /* 0x000ff60003f05270 */
[----:B------:R-:W-:Y:S02]  /*80f0*/  @!UPT UIADD3 URZ, UPT, UPT, URZ, URZ, URZ ;  /* 0x000000fffffff290 */ /* 0x000fe4000fffe0ff */
[----:B------:R4:W2:Y:S01]  /*8100*/  @P0 LDS.128 R88, [R109+UR48+0x400] ;  /* 0x000400306d580984 */ /* 0x0008a20008000c00 */
[----:B-1----:R-:W-:Y:S01]  /*8110*/  @P0 IMAD.IADD R3, R116, 0x1, R5 ;  /* 0x0000000174030824 */ /* 0x002fe200078e0205 */
[C---:B------:R-:W-:Y:S01]  /*8120*/  @P0 IADD3 R6, PT, PT, R118.reuse, R5, RZ ;  /* 0x0000000576060210 */ /* 0x040fe20007ffe0ff */
[C---:B------:R-:W-:Y:S01]  /*8130*/  @P0 IMAD.IADD R4, R118.reuse, 0x1, R7 ;  /* 0x0000000176040824 */ /* 0x040fe200078e0207 */
[----:B------:R4:W1:Y:S02]  /*8140*/  @P0 LDS.128 R96, [R0+0x400] ;  /* 0x0004000000600984 */ /* 0x0008640000000c00 */
[----:B------:R-:W-:Y:S02]  /*8150*/  @P0 IADD3 R118, PT, PT, R118, R3, RZ ;  /* 0x0000000376760210 */ /* 0x000fe40007ffe0ff */
[----:B------:R4:W1:Y:S04]  /*8160*/  @P0 LDS.128 R104, [R7+0x400] ;  /* 0x0004000007680984 */ /* 0x0008680000000c00 */
[----:B------:R4:W1:Y:S04]  /*8170*/  @P0 LDS.128 R112, [R4+0x400] ;  /* 0x0004000004700984 */ /* 0x0008680000000c00 */
[----:B------:R4:W1:Y:S04]  /*8180*/  @P0 LDS.128 R120, [R5+0x400] ;  /* 0x0004000005780984 */ /* 0x0008680000000c00 */
[----:B------:R4:W1:Y:S04]  /*8190*/  @P0 LDS.128 R128, [R6+0x400] ;  /* 0x0004000006800984 */ /* 0x0008680000000c00 */
[----:B------:R4:W1:Y:S04]  /*81a0*/  @P0 LDS.128 R136, [R3+0x400] ;  /* 0x0004000003880984 */ /* 0x0008680000000c00 */
[----:B------:R4:W1:Y:S02]  /*81b0*/  @P0 LDS.128 R144, [R118+0x400] ;  /* 0x0004000076900984 */ /* 0x0008640000000c00 */
.L_x_107:
[----:B------:R-:W-:Y:S05]  /*81c0*/  BSYNC B1 ;  /* 0x0000000000017941 */ /* 0x000fea0003800000 */
.L_x_106:
        /* <DEDUP_REMOVED lines=21> */
.L_x_111:
[----:B------:R-:W-:Y:S01]  /*8320*/  ISETP.NE.AND P0, PT, R170, RZ, PT ;  /* 0x000000ffaa00720c */ /* 0x000fe20003f05270 */
[----:B------:R-:W-:Y:S05]  /*8330*/  WARPSYNC.ALL ;  /* 0x0000000000007948 */ /* 0x000fea0003800000 */
[----:B------:R-:W-:Y:S01]  /*8340*/  R2UR UR4, R78 ;  /* 0x000000004e0472ca */ /* 0x000fe200000e0000 */
[----:B------:R-:W-:Y:S01]  /*8350*/  BSSY.RECONVERGENT B0, `(.L_x_112) ;  /* 0x0000100000007945 */ /* 0x000fe20003800200 */
[----:B------:R-:W-:Y:S02]  /*8360*/  R2UR UR5, R108 ;  /* 0x000000006c0572ca */ /* 0x000fe400000e0000 */
[C---:B--2---:R-:W-:Y:S02]  /*8370*/  SHF.L.U32 R80, R88.reuse, 0x10, RZ ;  /* 0x0000001058507819 */ /* 0x044fe400000006ff */
[----:B------:R-:W-:Y:S02]  /*8380*/  LOP3.LUT R82, R88, 0xffff0000, RZ, 0xc0, !PT ;  /* 0xffff000058527812 */ /* 0x000fe400078ec0ff */
[C---:B------:R-:W-:Y:S02]  /*8390*/  SHF.L.U32 R83, R89.reuse, 0x10, RZ ;  /* 0x0000001059537819 */ /* 0x040fe400000006ff */
[----:B------:R-:W-:Y:S02]  /*83a0*/  LOP3.LUT R84, R89, 0xffff0000, RZ, 0xc0, !PT ;  /* 0xffff000059547812 */ /* 0x000fe400078ec0ff */
[C---:B------:R-:W-:Y:S01]  /*83b0*/  SHF.L.U32 R85, R90.reuse, 0x10, RZ ;  /* 0x000000105a557819 */ /* 0x040fe200000006ff */
[----:B------:R-:W2:Y:S01]  /*83c0*/  LDTM.x64 R4, tmem[UR4+0x80] ;  /* 0x00008004000479ee */ /* 0x000ea20008340000 */
[----:B------:R-:W-:Y:S01]  /*83d0*/  LOP3.LUT R86, R90, 0xffff0000, RZ, 0xc0, !PT ;  /* 0xffff00005a567812 */ /* 0x000fe200078ec0ff */
[----:B------:R-:W-:Y:S01]  /*83e0*/  NOP ;  /* 0x0000000000007918 */ /* 0x000fe20000000000 */
[C---:B------:R-:W-:Y:S01]  /*83f0*/  SHF.L.U32 R87, R91.reuse, 0x10, RZ ;  /* 0x000000105b577819 */ /* 0x040fe200000006ff */
[----:B------:R-:W-:Y:S01]  /*8400*/  UIADD3 UR5, UPT, UPT, UR5, 0xb0, URZ ;  /* 0x000000b005057890 */ /* 0x000fe2000fffe0ff */
[----:B------:R-:W-:Y:S02]  /*8410*/  LOP3.LUT R88, R91, 0xffff0000, RZ, 0xc0, !PT ;  /* 0xffff00005b587812 */ /* 0x000fe400078ec0ff */
[C---:B-1----:R-:W-:Y:S01]  /*8420*/  SHF.L.U32 R89, R96.reuse, 0x10, RZ ;  /* 0x0000001060597819 */ /* 0x042fe200000006ff */
[----:B------:R-:W-:Y:S01]  /*8430*/  UPRMT UR5, UR37, 0x654, UR5 ;  /* 0x0000065425057896 */ /* 0x000fe20008000005 */
[----:B------:R-:W-:Y:S02]  /*8440*/  LOP3.LUT R90, R96, 0xffff0000, RZ, 0xc0, !PT ;  /* 0xffff0000605a7812 */ /* 0x000fe400078ec0ff */
[C---:B------:R-:W-:Y:S02]  /*8450*/  SHF.L.U32 R91, R97.reuse, 0x10, RZ ;  /* 0x00000010615b7819 */ /* 0x040fe400000006ff */
[----:B------:R-:W-:Y:S02]  /*8460*/  LOP3.LUT R92, R97, 0xffff0000, RZ, 0xc0, !PT ;  /* 0xffff0000615c7812 */ /* 0x000fe400078ec0ff */
[C---:B------:R-:W-:Y:S02]  /*8470*/  SHF.L.U32 R93, R98.reuse, 0x10, RZ ;  /* 0x00000010625d7819 */ /* 0x040fe400000006ff */
[----:B------:R-:W-:Y:S01]  /*8480*/  LOP3.LUT R94, R98, 0xffff0000, RZ, 0xc0, !PT ;  /* 0xffff0000625e7812 */ /* 0x000fe200078ec0ff */
[----:B--2---:R-:W-:Y:S01]  /*8490*/  SYNCS.ARRIVE.TRANS64.RED.A1T0 RZ, [UR5], RZ ;  /* 0x000000ffffff79a7 */ /* 0x004fe20008100405 */
[C---:B------:R-:W-:Y:S02]  /*84a0*/  SHF.L.U32 R95, R99.reuse, 0x10, RZ ;  /* 0x00000010635f7819 */ /* 0x040fe400000006ff */
[----:B------:R-:W-:Y:S02]  /*84b0*/  LOP3.LUT R96, R99, 0xffff0000, RZ, 0xc0, !PT ;  /* 0xffff000063607812 */ /* 0x000fe400078ec0ff */
[----:B------:R-:W-:Y:S01]  /*84c0*/  SHF.L.U32 R97, R104, 0x10, RZ ;  /* 0x0000001068617819 */ /* 0x000fe200000006ff */
[----:B------:R-:W-:Y:S01]  /*84d0*/  FMUL R4, R76, R4 ;  /* 0x000000044c047220 */ /* 0x000fe20000400000 */
[----:B------:R-:W-:Y:S01]  /*84e0*/  LOP3.LUT R98, R104, 0xffff0000, RZ, 0xc0, !PT ;  /* 0xffff000068627812 */ /* 0x000fe200078ec0ff */
[----:B------:R-:W-:Y:S01]  /*84f0*/  FMUL R5, R76, R5 ;  /* 0x000000054c057220 */ /* 0x000fe20000400000 */
[----:B------:R-:W-:Y:S01]  /*8500*/  SHF.L.U32 R99, R105, 0x10, RZ ;  /* 0x0000001069637819 */ /* 0x000fe200000006ff */
[----:B------:R-:W-:Y:S01]  /*8510*/  FFMA R4, R81, R80, R4 ;  /* 0x0000005051047223 */ /* 0x000fe20000000004 */
[----:B------:R-:W-:Y:S01]  /*8520*/  LOP3.LUT R100, R105, 0xffff0000, RZ, 0xc0, !PT ;  /* 0xffff000069647812 */ /* 0x000fe200078ec0ff */
[----:B------:R-:W-:Y:S01]  /*8530*/  FFMA R5, R81, R82, R5 ;  /* 0x0000005251057223 */ /* 0x000fe20000000005 */
[----:B------:R-:W-:Y:S01]  /*8540*/  SHF.L.U32 R101, R106, 0x10, RZ ;  /* 0x000000106a657819 */ /* 0x000fe200000006ff */
[----:B------:R-:W-:Y:S01]  /*8550*/  FMUL R6, R76, R6 ;  /* 0x000000064c067220 */ /* 0x000fe20000400000 */
[----:B------:R-:W-:Y:S01]  /*8560*/  LOP3.LUT R102, R106, 0xffff0000, RZ, 0xc0, !PT ;  /* 0xffff00006a667812 */ /* 0x000fe200078ec0ff */
[C---:B------:R-:W-:Y:S01]  /*8570*/  FMUL R7, R76.reuse, R7 ;  /* 0x000000074c077220 */ /* 0x040fe20000400000 */
[----:B------:R-:W-:Y:S01]  /*8580*/  F2FP.BF16.F32.PACK_AB R4, R5, R4 ;  /* 0x000000040504723e */ /* 0x000fe200000010ff */
[----:B------:R-:W-:Y:S01]  /*8590*/  FFMA R6, R81, R83, R6 ;  /* 0x0000005351067223 */ /* 0x000fe20000000006 */
[----:B------:R-:W-:Y:S01]  /*85a0*/  SHF.L.U32 R103, R107, 0x10, RZ ;  /* 0x000000106b677819 */ /* 0x000fe200000006ff */
[----:B------:R-:W-:Y:S01]  /*85b0*/  FFMA R7, R81, R84, R7 ;  /* 0x0000005451077223 */ /* 0x000fe20000000007 */
[----:B------:R-:W-:Y:S01]  /*85c0*/  LOP3.LUT R104, R107, 0xffff0000, RZ, 0xc0, !PT ;  /* 0xffff00006b687812 */ /* 0x000fe200078ec0ff */
[----:B------:R-:W-:Y:S01]  /*85d0*/  FMUL R8, R76, R8 ;  /* 0x000000084c087220 */ /* 0x000fe20000400000 */
[----:B------:R-:W-:Y:S01]  /*85e0*/  SHF.L.U32 R105, R112, 0x10, RZ ;  /* 0x0000001070697819 */ /* 0x000fe200000006ff */
[----:B------:R-:W-:Y:S01]  /*85f0*/  FMUL R9, R76, R9 ;  /* 0x000000094c097220 */ /* 0x000fe20000400000 */
[----:B------:R-:W-:Y:S01]  /*8600*/  F2FP.BF16.F32.PACK_AB R5, R7, R6 ;  /* 0x000000060705723e */ /* 0x000fe200000010ff */
[C---:B------:R-:W-:Y:S01]  /*8610*/  FFMA R8, R81.reuse, R85, R8 ;  /* 0x0000005551087223 */ /* 0x040fe20000000008 */
[----:B------:R-:W-:Y:S01]  /*8620*/  LOP3.LUT R106, R112, 0xffff0000, RZ, 0xc0, !PT ;  /* 0xffff0000706a7812 */ /* 0x000fe200078ec0ff */
[----:B------:R-:W-:Y:S01]  /*8630*/  FFMA R9, R81, R86, R9 ;  /* 0x0000005651097223 */ /* 0x000fe20000000009 */
[C---:B------:R-:W-:Y:S01]  /*8640*/  SHF.L.U32 R107, R113.reuse, 0x10, RZ ;  /* 0x00000010716b7819 */ /* 0x040fe200000006ff */
[C---:B------:R-:W-:Y:S01]  /*8650*/  FMUL R10, R76.reuse, R10 ;  /* 0x0000000a4c0a7220 */ /* 0x040fe20000400000 */
[----:B------:R-:W-:Y:S01]  /*8660*/  LOP3.LUT R108, R113, 0xffff0000, RZ, 0xc0, !PT ;  /* 0xffff0000716c7812 */ /* 0x000fe200078ec0ff */
[----:B------:R-:W-:Y:S01]  /*8670*/  FMUL R11, R76, R11 ;  /* 0x0000000b4c0b7220 */ /* 0x000fe20000400000 */
[----:B------:R-:W-:Y:S01]  /*8680*/  F2FP.BF16.F32.PACK_AB R6, R9, R8 ;  /* 0x000000080906723e */ /* 0x000fe200000010ff */
[C---:B------:R-:W-:Y:S01]  /*8690*/  FFMA R10, R81.reuse, R87, R10 ;  /* 0x00000057510a7223 */ /* 0x040fe2000000000a */
[C---:B------:R-:W-:Y:S01]  /*86a0*/  SHF.L.U32 R109, R114.reuse, 0x10, RZ ;  /* 0x00000010726d7819 */ /* 0x040fe200000006ff */
[----:B------:R-:W-:Y:S01]  /*86b0*/  FFMA R11, R81, R88, R11 ;  /* 0x00000058510b7223 */ /* 0x000fe2000000000b */
[----:B------:R-:W-:Y:S01]  /*86c0*/  LOP3.LUT R110, R114, 0xffff0000, RZ, 0xc0, !PT ;  /* 0xffff0000726e7812 */ /* 0x000fe200078ec0ff */
[C---:B------:R-:W-:Y:S01]  /*86d0*/  FMUL R0, R76.reuse, R12 ;  /* 0x0000000c4c007220 */ /* 0x040fe20000400000 */
[----:B------:R-:W-:Y:S01]  /*86e0*/  SHF.L.U32 R111, R115, 0x10, RZ ;  /* 0x00000010736f7819 */ /* 0x000fe200000006ff */
[C---:B------:R-:W-:Y:S01]  /*86f0*/  FMUL R3, R76.reuse, R13 ;  /* 0x0000000d4c037220 */ /* 0x040fe20000400000 */
[----:B------:R-:W-:Y:S01]  /*8700*/  F2FP.BF16.F32.PACK_AB R7, R11, R10 ;  /* 0x0000000a0b07723e */ /* 0x000fe200000010ff */
[C---:B------:R-:W-:Y:S01]  /*8710*/  FMUL R14, R76.reuse, R14 ;  /* 0x0000000e4c0e7220 */ /* 0x040fe20000400000 */
[----:B------:R-:W-:Y:S01]  /*8720*/  LOP3.LUT R112, R115, 0xffff0000, RZ, 0xc0, !PT ;  /* 0xffff000073707812 */ /* 0x000fe200078ec0ff */
[----:B------:R-:W-:Y:S01]  /*8730*/  FMUL R15, R76, R15 ;  /* 0x0000000f4c0f7220 */ /* 0x000fe20000400000 */
[C---:B------:R-:W-:Y:S01]  /*8740*/  SHF.L.U32 R113, R120.reuse, 0x10, RZ ;  /* 0x0000001078717819 */ /* 0x040fe200000006ff */
[----:B------:R-:W-:Y:S01]  /*8750*/  FFMA R0, R81, R89, R0 ;  /* 0x0000005951007223 */ /* 0x000fe20000000000 */
[----:B------:R-:W-:Y:S01]  /*8760*/  LOP3.LUT R114, R120, 0xffff0000, RZ, 0xc0, !PT ;  /* 0xffff000078727812 */ /* 0x000fe200078ec0ff */
[C---:B------:R-:W-:Y:S01]  /*8770*/  FMUL R12, R76.reuse, R16 ;  /* 0x000000104c0c7220 */ /* 0x040fe20000400000 */
[----:B------:R-:W-:Y:S01]  /*8780*/  SHF.L.U32 R115, R121, 0x10, RZ ;  /* 0x0000001079737819 */ /* 0x000fe200000006ff */
[----:B------:R-:W-:Y:S01]  /*8790*/  FFMA R3, R81, R90, R3 ;  /* 0x0000005a51037223 */ /* 0x000fe20000000003 */
[----:B------:R-:W-:Y:S01]  /*87a0*/  LOP3.LUT R116, R121, 0xffff0000, RZ, 0xc0, !PT ;  /* 0xffff000079747812 */ /* 0x000fe200078ec0ff */
[----:B------:R-:W-:Y:S01]  /*87b0*/  FMUL R13, R76, R17 ;  /* 0x000000114c0d7220 */ /* 0x000fe20000400000 */
[----:B------:R-:W-:Y:S01]  /*87c0*/  SHF.L.U32 R117, R122, 0x10, RZ ;  /* 0x000000107a757819 */ /* 0x000fe200000006ff */
[----:B------:R-:W-:Y:S01]  /*87d0*/  FFMA R14, R81, R91, R14 ;  /* 0x0000005b510e7223 */ /* 0x000fe2000000000e */
[----:B------:R-:W-:Y:S01]  /*87e0*/  F2FP.BF16.F32.PACK_AB R8, R3, R0 ;  /* 0x000000000308723e */ /* 0x000fe200000010ff */
[----:B------:R-:W-:Y:S01]  /*87f0*/  FMUL R18, R76, R18 ;  /* 0x000000124c127220 */ /* 0x000fe20000400000 */
[----:B------:R-:W-:Y:S01]  /*8800*/  LOP3.LUT R118, R122, 0xffff0000, RZ, 0xc0, !PT ;  /* 0xffff00007a767812 */ /* 0x000fe200078ec0ff */
[----:B------:R-:W-:Y:S01]  /*8810*/  FFMA R15, R81, R92, R15 ;  /* 0x0000005c510f7223 */ /* 0x000fe2000000000f */
[C---:B------:R-:W-:Y:S01]  /*8820*/  SHF.L.U32 R119, R123.reuse, 0x10, RZ ;  /* 0x000000107b777819 */ /* 0x040fe200000006ff */
[C---:B------:R-:W-:Y:S01]  /*8830*/  FMUL R19, R76.reuse, R19 ;  /* 0x000000134c137220 */ /* 0x040fe20000400000 */
[----:B------:R-:W-:Y:S01]  /*8840*/  LOP3.LUT R120, R123, 0xffff0000, RZ, 0xc0, !PT ;  /* 0xffff00007b787812 */ /* 0x000fe200078ec0ff */
[----:B------:R-:W-:Y:S01]  /*8850*/  FFMA R12, R81, R93, R12 ;  /* 0x0000005d510c7223 */ /* 0x000fe2000000000c */
[----:B------:R-:W-:Y:S01]  /*8860*/  F2FP.BF16.F32.PACK_AB R9, R15, R14 ;  /* 0x0000000e0f09723e */ /* 0x000fe200000010ff */
[----:B------:R-:W-:Y:S01]  /*8870*/  FMUL R16, R76, R20 ;  /* 0x000000144c107220 */ /* 0x000fe20000400000 */
[C---:B------:R-:W-:Y:S01]  /*8880*/  SHF.L.U32 R121, R128.reuse, 0x10, RZ ;  /* 0x0000001080797819 */ /* 0x040fe200000006ff */
[----:B------:R1:W-:Y:S01]  /*8890*/  STS.128 [R182+UR48+0x8400], R4 ;  /* 0x00840004b6007988 */ /* 0x0003e20008000c30 */
[C---:B------:R-:W-:Y:S01]  /*88a0*/  FFMA R13, R81.reuse, R94, R13 ;  /* 0x0000005e510d7223 */ /* 0x040fe2000000000d */
[----:B------:R-:W-:Y:S01]  /*88b0*/  LOP3.LUT R122, R128, 0xffff0000, RZ, 0xc0, !PT ;  /* 0xffff0000807a7812 */ /* 0x000fe200078ec0ff */
[C---:B------:R-:W-:Y:S01]  /*88c0*/  FFMA R18, R81.reuse, R95, R18 ;  /* 0x0000005f51127223 */ /* 0x040fe20000000012 */
[----:B------:R-:W-:Y:S01]  /*88d0*/  FFMA R19, R81, R96, R19 ;  /* 0x0000006051137223 */ /* 0x000fe20000000013 */
[----:B------:R-:W-:Y:S01]  /*88e0*/  SHF.L.U32 R123, R129, 0x10, RZ ;  /* 0x00000010817b7819 */ /* 0x000fe200000006ff */
[----:B------:R-:W-:Y:S01]  /*88f0*/  FFMA R16, R81, R97, R16 ;  /* 0x0000006151107223 */ /* 0x000fe20000000010 */
[----:B------:R-:W-:Y:S01]  /*8900*/  F2FP.BF16.F32.PACK_AB R10, R13, R12 ;  /* 0x0000000c0d0a723e */ /* 0x000fe200000010ff */
[C---:B------:R-:W-:Y:S01]  /*8910*/  FMUL R17, R76.reuse, R21 ;  /* 0x000000154c117220 */ /* 0x040fe20000400000 */
[----:B------:R-:W-:Y:S01]  /*8920*/  F2FP.BF16.F32.PACK_AB R11, R19, R18 ;  /* 0x00000012130b723e */ /* 0x000fe200000010ff */
[C---:B------:R-:W-:Y:S01]  /*8930*/  FMUL R22, R76.reuse, R22 ;  /* 0x000000164c167220 */ /* 0x040fe20000400000 */
[C---:B------:R-:W-:Y:S01]  /*8940*/  FMUL R23, R76.reuse, R23 ;  /* 0x000000174c177220 */ /* 0x040fe20000400000 */
[----:B------:R-:W-:Y:S01]  /*8950*/  FFMA R17, R81, R98, R17 ;  /* 0x0000006251117223 */ /* 0x000fe20000000011 */
[C---:B------:R-:W-:Y:S01]  /*8960*/  FMUL R20, R76.reuse, R24 ;  /* 0x000000184c147220 */ /* 0x040fe20000400000 */
[----:B------:R-:W-:Y:S01]  /*8970*/  LOP3.LUT R124, R129, 0xffff0000, RZ, 0xc0, !PT ;  /* 0xffff0000817c7812 */ /* 0x000fe200078ec0ff */
[----:B------:R1:W-:Y:S01]  /*8980*/  STS.128 [R181+0x8400], R8 ;  /* 0x00840008b5007388 */ /* 0x0003e20000000c00 */
[----:B------:R-:W-:Y:S01]  /*8990*/  FFMA R22, R81, R99, R22 ;  /* 0x0000006351167223 */ /* 0x000fe20000000016 */
[----:B------:R-:W-:Y:S01]  /*89a0*/  F2FP.BF16.F32.PACK_AB R16, R17, R16 ;  /* 0x000000101110723e */ /* 0x000fe200000010ff */
[C---:B------:R-:W-:Y:S01]  /*89b0*/  FFMA R23, R81.reuse, R100, R23 ;  /* 0x0000006451177223 */ /* 0x040fe20000000017 */
[----:B------:R-:W-:Y:S01]  /*89c0*/  FFMA R20, R81, R101, R20 ;  /* 0x0000006551147223 */ /* 0x000fe20000000014 */
[----:B------:R-:W-:Y:S01]  /*89d0*/  FMUL R21, R76, R25 ;  /* 0x000000194c157220 */ /* 0x000fe20000400000 */
[----:B------:R-:W-:Y:S01]  /*89e0*/  SHF.L.U32 R125, R130, 0x10, RZ ;  /* 0x00000010827d7819 */ /* 0x000fe200000006ff */
[C---:B------:R-:W-:Y:S01]  /*89f0*/  FMUL R26, R76.reuse, R26 ;  /* 0x0000001a4c1a7220 */ /* 0x040fe20000400000 */
[----:B------:R-:W-:Y:S01]  /*8a00*/  F2FP.BF16.F32.PACK_AB R17, R23, R22 ;  /* 0x000000161711723e */ /* 0x000fe200000010ff */
[C---:B------:R-:W-:Y:S01]  /*8a10*/  FFMA R21, R81.reuse, R102, R21 ;  /* 0x0000006651157223 */ /* 0x040fe20000000015 */
[----:B------:R-:W-:Y:S01]  /*8a20*/  FMUL R27, R76, R27 ;  /* 0x0000001b4c1b7220 */ /* 0x000fe20000400000 */
[----:B------:R-:W-:Y:S01]  /*8a30*/  FFMA R26, R81, R103, R26 ;  /* 0x00000067511a7223 */ /* 0x000fe2000000001a */
[----:B------:R-:W-:Y:S01]  /*8a40*/  LOP3.LUT R126, R130, 0xffff0000, RZ, 0xc0, !PT ;  /* 0xffff0000827e7812 */ /* 0x000fe200078ec0ff */
[C---:B------:R-:W-:Y:S01]  /*8a50*/  FMUL R24, R76.reuse, R28 ;  /* 0x0000001c4c187220 */ /* 0x040fe20000400000 */
[----:B------:R-:W-:Y:S01]  /*8a60*/  F2FP.BF16.F32.PACK_AB R18, R21, R20 ;  /* 0x000000141512723e */ /* 0x000fe200000010ff */
[C---:B------:R-:W-:Y:S01]  /*8a70*/  FFMA R27, R81.reuse, R104, R27 ;  /* 0x00000068511b7223 */ /* 0x040fe2000000001b */
[C---:B------:R-:W-:Y:S01]  /*8a80*/  FMUL R25, R76.reuse, R29 ;  /* 0x0000001d4c197220 */ /* 0x040fe20000400000 */
[----:B------:R-:W-:Y:S01]  /*8a90*/  FFMA R24, R81, R105, R24 ;  /* 0x0000006951187223 */ /* 0x000fe20000000018 */
[----:B------:R-:W-:Y:S01]  /*8aa0*/  SHF.L.U32 R127, R131, 0x10, RZ ;  /* 0x00000010837f7819 */ /* 0x000fe200000006ff */
[C---:B------:R-:W-:Y:S01]  /*8ab0*/  FMUL R30, R76.reuse, R30 ;  /* 0x0000001e4c1e7220 */ /* 0x040fe20000400000 */
[----:B------:R-:W-:Y:S01]  /*8ac0*/  F2FP.BF16.F32.PACK_AB R19, R27, R26 ;  /* 0x0000001a1b13723e */ /* 0x000fe200000010ff */
[C---:B------:R-:W-:Y:S01]  /*8ad0*/  FFMA R25, R81.reuse, R106, R25 ;  /* 0x0000006a51197223 */ /* 0x040fe20000000019 */
[C---:B------:R-:W-:Y:S01]  /*8ae0*/  FMUL R31, R76.reuse, R31 ;  /* 0x0000001f4c1f7220 */ /* 0x040fe20000400000 */
[----:B------:R-:W-:Y:S01]  /*8af0*/  FFMA R30, R81, R107, R30 ;  /* 0x0000006b511e7223 */ /* 0x000fe2000000001e */
[----:B------:R-:W-:Y:S01]  /*8b00*/  LOP3.LUT R128, R131, 0xffff0000, RZ, 0xc0, !PT ;  /* 0xffff000083807812 */ /* 0x000fe200078ec0ff */
[----:B------:R1:W-:Y:S01]  /*8b10*/  STS.128 [R180+0x8400], R16 ;  /* 0x00840010b4007388 */ /* 0x0003e20000000c00 */
[----:B------:R-:W-:Y:S01]  /*8b20*/  F2FP.BF16.F32.PACK_AB R24, R25, R24 ;  /* 0x000000181918723e */ /* 0x000fe200000010ff */
[C---:B------:R-:W-:Y:S01]  /*8b30*/  FFMA R31, R81.reuse, R108, R31 ;  /* 0x0000006c511f7223 */ /* 0x040fe2000000001f */
[C---:B------:R-:W-:Y:S01]  /*8b40*/  FMUL R28, R76.reuse, R32 ;  /* 0x000000204c1c7220 */ /* 0x040fe20000400000 */
[C---:B------:R-:W-:Y:S01]  /*8b50*/  FMUL R29, R76.reuse, R33 ;  /* 0x000000214c1d7220 */ /* 0x040fe20000400000 */
[----:B------:R-:W-:Y:S01]  /*8b60*/  FMUL R34, R76, R34 ;  /* 0x000000224c227220 */ /* 0x000fe20000400000 */
[----:B------:R-:W-:Y:S01]  /*8b70*/  SHF.L.U32 R129, R136, 0x10, RZ ;  /* 0x0000001088817819 */ /* 0x000fe200000006ff */
[----:B------:R-:W-:Y:S01]  /*8b80*/  FFMA R28, R81, R109, R28 ;  /* 0x0000006d511c7223 */ /* 0x000fe2000000001c */
[----:B------:R-:W-:Y:S01]  /*8b90*/  F2FP.BF16.F32.PACK_AB R25, R31, R30 ;  /* 0x0000001e1f19723e */ /* 0x000fe200000010ff */
[C---:B------:R-:W-:Y:S01]  /*8ba0*/  FFMA R29, R81.reuse, R110, R29 ;  /* 0x0000006e511d7223 */ /* 0x040fe2000000001d */
[----:B------:R-:W-:Y:S01]  /*8bb0*/  FFMA R34, R81, R111, R34 ;  /* 0x0000006f51227223 */ /* 0x000fe20000000022 */
[----:B------:R-:W-:Y:S01]  /*8bc0*/  FMUL R35, R76, R35 ;  /* 0x000000234c237220 */ /* 0x000fe20000400000 */
        /* <DEDUP_REMOVED lines=35> */
[C---:B------:R-:W-:Y:S01]  /*8e00*/  FMUL R47, R76.reuse, R47 ;  /* 0x0000002f4c2f7220 */ /* 0x040fe20000400000 */
[C---:B------:R-:W-:Y:S01]  /*8e10*/  FMUL R44, R76.reuse, R48 ;  /* 0x000000304c2c7220 */ /* 0x040fe20000400000 */
[----:B------:R-:W-:Y:S01]  /*8e20*/  FMUL R45, R76, R49 ;  /* 0x000000314c2d7220 */ /* 0x000fe20000400000 */
[----:B------:R1:W-:Y:S01]  /*8e30*/  STS.128 [R177+0x8400], R32 ;  /* 0x00840020b1007388 */ /* 0x0003e20000000c00 */
[----:B------:R-:W-:Y:S01]  /*8e40*/  LOP3.LUT R136, R139, 0xffff0000, RZ, 0xc0, !PT ;  /* 0xffff00008b887812 */ /* 0x000fe200078ec0ff */
[C---:B------:R-:W-:Y:S01]  /*8e50*/  FFMA R46, R81.reuse, R123, R46 ;  /* 0x0000007b512e7223 */ /* 0x040fe2000000002e */
[----:B------:R-:W-:Y:S01]  /*8e60*/  SHF.L.U32 R137, R144, 0x10, RZ ;  /* 0x0000001090897819 */ /* 0x000fe200000006ff */
[----:B------:R-:W-:Y:S01]  /*8e70*/  FFMA R47, R81, R124, R47 ;  /* 0x0000007c512f7223 */ /* 0x000fe2000000002f */
[----:B------:R-:W-:Y:S01]  /*8e80*/  F2FP.BF16.F32.PACK_AB R40, R41, R40 ;  /* 0x000000282928723e */ /* 0x000fe200000010ff */
[C---:B------:R-:W-:Y:S01]  /*8e90*/  FFMA R44, R81.reuse, R125, R44 ;  /* 0x0000007d512c7223 */ /* 0x040fe2000000002c */
[C---:B------:R-:W-:Y:S01]  /*8ea0*/  FFMA R45, R81.reuse, R126, R45 ;  /* 0x0000007e512d7223 */ /* 0x040fe2000000002d */
[C---:B------:R-:W-:Y:S01]  /*8eb0*/  FMUL R50, R76.reuse, R50 ;  /* 0x000000324c327220 */ /* 0x040fe20000400000 */
[C---:B------:R-:W-:Y:S01]  /*8ec0*/  FMUL R51, R76.reuse, R51 ;  /* 0x000000334c337220 */ /* 0x040fe20000400000 */
[C---:B------:R-:W-:Y:S01]  /*8ed0*/  FMUL R48, R76.reuse, R52 ;  /* 0x000000344c307220 */ /* 0x040fe20000400000 */
[C---:B------:R-:W-:Y:S01]  /*8ee0*/  FMUL R49, R76.reuse, R53 ;  /* 0x000000354c317220 */ /* 0x040fe20000400000 */
[C---:B------:R-:W-:Y:S01]  /*8ef0*/  FFMA R50, R81.reuse, R127, R50 ;  /* 0x0000007f51327223 */ /* 0x040fe20000000032 */
        /* <DEDUP_REMOVED lines=9> */
[----:B------:R-:W-:Y:S01]  /*8f90*/  FFMA R55, R81, R132, R55 ;  /* 0x0000008451377223 */ /* 0x000fe20000000037 */
[C---:B------:R-:W-:Y:S01]  /*8fa0*/  FMUL R59, R76.reuse, R59 ;  /* 0x0000003b4c3b7220 */ /* 0x040fe20000400000 */
[----:B------:R-:W-:Y:S01]  /*8fb0*/  F2FP.BF16.F32.PACK_AB R41, R47, R46 ;  /* 0x0000002e2f29723e */ /* 0x000fe200000010ff */
[----:B------:R-:W-:Y:S01]  /*8fc0*/  FFMA R52, R81, R133, R52 ;  /* 0x0000008551347223 */ /* 0x000fe20000000034 */
[----:B------:R-:W-:Y:S01]  /*8fd0*/  F2FP.BF16.F32.PACK_AB R42, R45, R44 ;  /* 0x0000002c2d2a723e */ /* 0x000fe200000010ff */
[----:B------:R-:W-:Y:S01]  /*8fe0*/  FMUL R56, R76, R60 ;  /* 0x0000003c4c387220 */ /* 0x000fe20000400000 */
[----:B------:R-:W-:Y:S01]  /*8ff0*/  F2FP.BF16.F32.PACK_AB R43, R51, R50 ;  /* 0x00000032332b723e */ /* 0x000fe200000010ff */
[----:B------:R-:W-:Y:S01]  /*9000*/  FFMA R53, R81, R134, R53 ;  /* 0x0000008651357223 */ /* 0x000fe20000000035 */
[----:B------:R-:W-:Y:S01]  /*9010*/  LOP3.LUT R138, R144, 0xffff0000, RZ, 0xc0, !PT ;  /* 0xffff0000908a7812 */ /* 0x000fe200078ec0ff */
[C---:B------:R-:W-:Y:S01]  /*9020*/  FMUL R57, R76.reuse, R61 ;  /* 0x0000003d4c397220 */ /* 0x040fe20000400000 */
[----:B------:R-:W-:Y:S01]  /*9030*/  SHF.L.U32 R139, R145, 0x10, RZ ;  /* 0x00000010918b7819 */ /* 0x000fe200000006ff */
[----:B------:R1:W-:Y:S01]  /*9040*/  STS.128 [R176+0x8400], R40 ;  /* 0x00840028b0007388 */ /* 0x0003e20000000c00 */
[----:B------:R-:W-:Y:S01]  /*9050*/  FFMA R58, R81, R135, R58 ;  /* 0x00000087513a7223 */ /* 0x000fe2000000003a */
[----:B------:R-:W-:Y:S01]  /*9060*/  LOP3.LUT R140, R145, 0xffff0000, RZ, 0xc0, !PT ;  /* 0xffff0000918c7812 */ /* 0x000fe200078ec0ff */
[----:B------:R-:W-:Y:S01]  /*9070*/  FMUL R62, R76, R62 ;  /* 0x0000003e4c3e7220 */ /* 0x000fe20000400000 */
[C---:B------:R-:W-:Y:S01]  /*9080*/  FFMA R59, R81.reuse, R136, R59 ;  /* 0x00000088513b7223 */ /* 0x040fe2000000003b */
[----:B------:R-:W-:Y:S01]  /*9090*/  SHF.L.U32 R141, R146, 0x10, RZ ;  /* 0x00000010928d7819 */ /* 0x000fe200000006ff */
[----:B------:R-:W-:Y:S01]  /*90a0*/  FMUL R63, R76, R63 ;  /* 0x0000003f4c3f7220 */ /* 0x000fe20000400000 */
[C---:B------:R-:W-:Y:S01]  /*90b0*/  FFMA R56, R81.reuse, R137, R56 ;  /* 0x0000008951387223 */ /* 0x040fe20000000038 */
[----:B------:R-:W-:Y:S01]  /*90c0*/  LOP3.LUT R142, R146, 0xffff0000, RZ, 0xc0, !PT ;  /* 0xffff0000928e7812 */ /* 0x000fe200078ec0ff */
[C---:B------:R-:W-:Y:S01]  /*90d0*/  FMUL R60, R76.reuse, R64 ;  /* 0x000000404c3c7220 */ /* 0x040fe20000400000 */
[----:B------:R-:W-:Y:S01]  /*90e0*/  FFMA R57, R81, R138, R57 ;  /* 0x0000008a51397223 */ /* 0x000fe20000000039 */
[----:B------:R-:W-:Y:S01]  /*90f0*/  SHF.L.U32 R143, R147, 0x10, RZ ;  /* 0x00000010938f7819 */ /* 0x000fe200000006ff */
[C---:B------:R-:W-:Y:S01]  /*9100*/  FMUL R61, R76.reuse, R65 ;  /* 0x000000414c3d7220 */ /* 0x040fe20000400000 */
[----:B------:R-:W-:Y:S01]  /*9110*/  FFMA R62, R81, R139, R62 ;  /* 0x0000008b513e7223 */ /* 0x000fe2000000003e */
[----:B------:R-:W-:Y:S01]  /*9120*/  LOP3.LUT R144, R147, 0xffff0000, RZ, 0xc0, !PT ;  /* 0xffff000093907812 */ /* 0x000fe200078ec0ff */
[C---:B------:R-:W-:Y:S01]  /*9130*/  FMUL R66, R76.reuse, R66 ;  /* 0x000000424c427220 */ /* 0x040fe20000400000 */
[----:B------:R-:W-:Y:S01]  /*9140*/  F2FP.BF16.F32.PACK_AB R48, R49, R48 ;  /* 0x000000303130723e */ /* 0x000fe200000010ff */
[----:B------:R-:W-:Y:S01]  /*9150*/  FFMA R63, R81, R140, R63 ;  /* 0x0000008c513f7223 */ /* 0x000fe2000000003f */
[----:B------:R-:W-:Y:S01]  /*9160*/  FMUL R67, R76, R67 ;  /* 0x000000434c437220 */ /* 0x000fe20000400000 */
[----:B------:R-:W-:Y:S01]  /*9170*/  F2FP.BF16.F32.PACK_AB R49, R55, R54 ;  /* 0x000000363731723e */ /* 0x000fe200000010ff */
[----:B------:R-:W-:Y:S01]  /*9180*/  FFMA R60, R81, R141, R60 ;  /* 0x0000008d513c7223 */ /* 0x000fe2000000003c */
[----:B------:R-:W-:Y:S01]  /*9190*/  F2FP.BF16.F32.PACK_AB R50, R53, R52 ;  /* 0x000000343532723e */ /* 0x000fe200000010ff */
[----:B------:R-:W-:Y:S01]  /*91a0*/  FFMA R61, R81, R142, R61 ;  /* 0x0000008e513d7223 */ /* 0x000fe2000000003d */
[----:B------:R-:W-:Y:S01]  /*91b0*/  F2FP.BF16.F32.PACK_AB R51, R59, R58 ;  /* 0x0000003a3b33723e */ /* 0x000fe200000010ff */
[C---:B------:R-:W-:Y:S01]  /*91c0*/  FFMA R66, R81.reuse, R143, R66 ;  /* 0x0000008f51427223 */ /* 0x040fe20000000042 */
[----:B------:R-:W-:Y:S01]  /*91d0*/  FFMA R67, R81, R144, R67 ;  /* 0x0000009051437223 */ /* 0x000fe20000000043 */
[----:B------:R-:W-:Y:S02]  /*91e0*/  F2FP.BF16.F32.PACK_AB R56, R57, R56 ;  /* 0x000000383938723e */ /* 0x000fe400000010ff */
[----:B------:R1:W-:Y:S01]  /*91f0*/  STS.128 [R175+0x8400], R48 ;  /* 0x00840030af007388 */ /* 0x0003e20000000c00 */
[----:B------:R-:W-:Y:S02]  /*9200*/  F2FP.BF16.F32.PACK_AB R57, R63, R62 ;  /* 0x0000003e3f39723e */ /* 0x000fe400000010ff */
        /* <DEDUP_REMOVED lines=19> */
[----:B--2---:R-:W-:Y:S04]  /*9340*/  DEPBAR.LE SB0, 0x1 ;  /* 0x000080400000791a */ /* 0x004fe80000000000 */
.L_x_113:
[----:B------:R-:W-:Y:S05]  /*9350*/  BSYNC.RECONVERGENT B0 ;  /* 0x0000000000007941 */ /* 0x000fea0003800200 */
.L_x_112:
[----:B------:R-:W-:Y:S01]  /*9360*/  BAR.SYNC.DEFER_BLOCKING 0x1, 0x80 ;  /* 0x0042000000007b1d */ /* 0x000fe20000010000 */
[----:B------:R-:W-:Y:S01]  /*9370*/  UIADD3 UR4, UPT, UPT, UR50, 0x1, URZ ;  /* 0x0000000132047890 */ /* 0x000fe2000fffe0ff */
[----:B------:R-:W-:Y:S03]  /*9380*/  IADD3 R79, PT, PT, R79, 0x1, RZ ;  /* 0x000000014f4f7810 */ /* 0x000fe60007ffe0ff */
[----:B------:R-:W-:Y:S09]  /*9390*/  UISETP.GT.U32.AND UP0, UPT, UR4, -0x3, UPT ;  /* 0xfffffffd0400788c */ /* 0x000ff2000bf04070 */
[----:B------:R-:W-:Y:S05]  /*93a0*/  BRA.U UP0, `(.L_x_114) ;  /* 0x0000000100287547 */ /* 0x000fea000b800000 */
[----:B------:R-:W-:Y:S01]  /*93b0*/  ISETP.NE.AND P0, PT, R179, RZ, PT ;  /* 0x000000ffb300720c */ /* 0x000fe20003f05270 */
[----:B------:R-:W-:Y:S01]  /*93c0*/  IMAD.U32 R3, RZ, RZ, UR49 ;  /* 0x00000031ff037e24 */ /* 0x000fe2000f8e00ff */
[----:B------:R-:W-:Y:S01]  /*93d0*/  UIADD3 UR49, UPT, UPT, UR49, 0x1, URZ ;  /* 0x0000000131317890 */ /* 0x000fe2000fffe0ff */
[----:B------:R-:W-:Y:S03]  /*93e0*/  IMAD.U32 R0, RZ, RZ, UR37 ;  /* 0x00000025ff007e24 */ /* 0x000fe6000f8e00ff */
[----:B------:R-:W-:Y:S04]  /*93f0*/  UISETP.NE.AND UP0, UPT, UR49, 0x3, UPT ;  /* 0x000000033100788c */ /* 0x000fe8000bf05270 */
[----:B------:R-:W-:Y:S03]  /*9400*/  USEL UR49, UR49, URZ, UP0 ;  /* 0x000000ff31317287 */ /* 0x000fe60008000000 */
[----:B------:R-:W-:Y:S05]  /*9410*/  @P0 LEA R3, R3, UR48, 0x3 ;  /* 0x0000003003030c11 */ /* 0x000fea000f8e18ff */
[----:B------:R-:W-:Y:S05]  /*9420*/  @P0 VIADD R3, R3, 0x58 ;  /* 0x0000005803030836 */ /* 0x000fea0000000000 */
[----:B------:R-:W-:Y:S04]  /*9430*/  @P0 PRMT R0, R0, 0x654, R3 ;  /* 0x0000065400000816 */ /* 0x000fe80000000003 */
[----:B------:R2:W-:Y:S03]  /*9440*/  @P0 SYNCS.ARRIVE.TRANS64.RED.A1T0 RZ, [R0+URZ], RZ ;  /* 0x000000ff00ff09a7 */ /* 0x0005e600081004ff */
.L_x_114:
[----:B------:R-:W-:Y:S01]  /*9450*/  ISETP.NE.AND P2, PT, R171, RZ, PT ;  /* 0x000000ffab00720c */ /* 0x000fe20003f45270 */
[----:B------:R-:W-:Y:S01]  /*9460*/  UIADD3 UR50, UPT, UPT, UR50, 0x3, URZ ;  /* 0x0000000332327890 */ /* 0x000fe2000fffe0ff */
[----:B------:R-:W-:Y:S01]  /*9470*/  ISETP.NE.AND P0, PT, R173, 0x2, PT ;  /* 0x00000002ad00780c */ /* 0x000fe20003f05270 */
[----:B------:R-:W-:Y:S01]  /*9480*/  IMAD.IADD R20, R75, 0x1, R154 ;  /* 0x000000014b147824 */ /* 0x000fe200078e029a */
[----:B------:R-:W-:Y:S01]  /*9490*/  ISETP.NE.AND P1, PT, R79, 0x2, PT ;  /* 0x000000024f00780c */ /* 0x000fe20003f25270 */
[----:B------:R-:W-:Y:S01]  /*94a0*/  IMAD.IADD R21, R77, 0x1, R156 ;  /* 0x000000014d157824 */ /* 0x000fe200078e029c */
[----:B--2---:R-:W-:Y:S02]  /*94b0*/  SEL R0, RZ, 0x1, P0 ;  /* 0x00000001ff007807 */ /* 0x004fe40000000000 */
[----:B------:R-:W-:Y:S02]  /*94c0*/  SEL R3, RZ, 0x1, P1 ;  /* 0x00000001ff037807 */ /* 0x000fe40000800000 */
[----:B------:R-:W-:Y:S02]  /*94d0*/  LOP3.LUT R165, R165, R0, RZ, 0x3c, !PT ;  /* 0x00000000a5a57212 */ /* 0x000fe400078e3cff */
[----:B------:R-:W-:Y:S02]  /*94e0*/  LOP3.LUT R166, R166, R3, RZ, 0x3c, !PT ;  /* 0x00000003a6a67212 */ /* 0x000fe400078e3cff */
[----:B------:R-:W-:Y:S02]  /*94f0*/  @P2 R2UR UR36, R164 ;  /* 0x00000000a42422ca */ /* 0x000fe400000e0000 */
[----:B------:R-:W-:Y:S02]  /*9500*/  SEL R173, R173, RZ, P0 ;  /* 0x000000ffadad7207 */ /* 0x000fe40000000000 */
[----:B------:R-:W-:Y:S01]  /*9510*/  SEL R79, R79, RZ, P1 ;  /* 0x000000ff4f4f7207 */ /* 0x000fe20000800000 */
[----:B------:R-:W-:Y:S10]  /*9520*/  @P2 BRA `(.L_x_115) ;  /* 0xffffffb4001c2947 */ /* 0x000ff4000383ffff */
[----:B------:R-:W-:-:S09]  /*9530*/  UISETP.NE.AND UP0, UPT, UR51, URZ, UPT ;  /* 0x000000ff3300728c */ /* 0x000fd2000bf05270 */
[----:B------:R-:W-:Y:S05]  /*9540*/  BRA.U !UP0, `(.L_x_116) ;  /* 0x0000000108487547 */ /* 0x000fea000b800000 */
[----:B------:R-:W2:Y:S02]  /*9550*/  LDCU.64 UR4, c[0x0][0x890] ;  /* 0x00011200ff0477ac */ /* 0x000ea40008000a00 */
[----:B--2---:R-:W-:-:S04]  /*9560*/  UISETP.NE.U32.AND UP0, UPT, UR4, URZ, UPT ;  /* 0x000000ff0400728c */ /* 0x004fc8000bf05070 */
[----:B------:R-:W-:-:S09]  /*9570*/  UISETP.NE.AND.EX UP0, UPT, UR5, URZ, UPT, UP0 ;  /* 0x000000ff0500728c */ /* 0x000fd2000bf05300 */
[----:B------:R-:W-:Y:S05]  /*9580*/  BRA.U UP0, `(.L_x_117) ;  /* 0x00000001000c7547 */ /* 0x000fea000b800000 */
[----:B------:R-:W-:-:S13]  /*9590*/  FSETP.NEU.AND P0, PT, R81, RZ, PT ;  /* 0x000000ff5100720b */ /* 0x000fda0003f0d000 */
[----:B------:R-:W-:Y:S05]  /*95a0*/  @!P0 EXIT ;  /* 0x000000000000894d */ /* 0x000fea0003800000 */
[----:B------:R-:W-:Y:S05]  /*95b0*/  BRA `(.L_x_116) ;  /* 0x00000000002c7947 */ /* 0x000fea0003800000 */
.L_x_117:
[----:B------:R-:W-:Y:S01]  /*95c0*/  ISETP.NE.AND P0, PT, R172, RZ, PT ;  /* 0x000000ffac00720c */ /* 0x000fe20003f05270 */
[----:B------:R-:W-:-:S12]  /*95d0*/  BSSY.RECONVERGENT B0, `(.L_x_116) ;  /* 0x0000009000007945 */ /* 0x000fd80003800200 */
[----:B------:R-:W-:Y:S05]  /*95e0*/  @P0 BRA `(.L_x_118) ;  /* 0x0000000000140947 */ /* 0x000fea0003800000 */
[----:B------:R-:W2:Y:S02]  /*95f0*/  LDCU.64 UR4, c[0x0][0x888] ;  /* 0x00011100ff0477ac */ /* 0x000ea40008000a00 */
[----:B--2---:R-:W-:-:S04]  /*9600*/  ISETP.NE.U32.AND P0, PT, RZ, UR4, PT ;  /* 0x00000004ff007c0c */ /* 0x004fc8000bf05070 */
[----:B------:R-:W-:-:S13]  /*9610*/  ISETP.NE.AND.EX P0, PT, RZ, UR5, PT, P0 ;  /* 0x00000005ff007c0c */ /* 0x000fda000bf05300 */
[----:B------:R-:W-:Y:S05]  /*9620*/  @!P0 EXIT ;  /* 0x000000000000894d */ /* 0x000fea0003800000 */
[----:B------:R-:W-:Y:S05]  /*9630*/  BRA `(.L_x_119) ;  /* 0x0000000000087947 */ /* 0x000fea0003800000 */
.L_x_118:
[----:B------:R-:W-:-:S13]  /*9640*/  FSETP.NEU.AND P0, PT, R81, RZ, PT ;  /* 0x000000ff5100720b */ /* 0x000fda0003f0d000 */
[----:B------:R-:W-:Y:S05]  /*9650*/  @!P0 EXIT ;  /* 0x000000000000894d */ /* 0x000fea0003800000 */
.L_x_119:
[----:B------:R-:W-:Y:S05]  /*9660*/  BSYNC.RECONVERGENT B0 ;  /* 0x0000000000007941 */ /* 0x000fea0003800200 */
.L_x_116:
[----:B------:R-:W-:Y:S01]  /*9670*/  ULEA UR4, UR49, UR48, 0x3 ;  /* 0x0000003031047291 */ /* 0x000fe2000f8e18ff */
[----:B------:R-:W-:-:S04]  /*9680*/  DEPBAR.LE SB0, 0x0 ;  /* 0x000080000000791a */ /* 0x000fc80000000000 */
[----:B------:R-:W-:-:S04]  /*9690*/  UIADD3 UR4, UPT, UPT, UR4, 0x58, URZ ;  /* 0x0000005804047890 */ /* 0x000fc8000fffe0ff */
[----:B------:R-:W-:-:S09]  /*96a0*/  UPRMT UR4, UR37, 0x654, UR4 ;  /* 0x0000065425047896 */ /* 0x000fd20008000004 */
[----:B------:R-:W-:Y:S01]  /*96b0*/  SYNCS.ARRIVE.TRANS64.RED.A1T0 RZ, [UR4], RZ ;  /* 0x000000ffffff79a7 */ /* 0x000fe20008100404 */
[----:B------:R-:W-:Y:S05]  /*96c0*/  EXIT ;  /* 0x000000000000794d */ /* 0x000fea0003800000 */
.L_x_19:
[----:B--2---:R2:W1:Y:S02]  /*96d0*/  SYNCS.PHASECHK.TRANS64.TRYWAIT P0, [R3+URZ+0xd0], R2 ;  /* 0x0000d002030075a7 */ /* 0x00446400080011ff */
[----:B-1----:R-:W-:Y:S05]  /*96e0*/  @!P0 NANOSLEEP.SYNCS 0x989680 ;  /* 0x009896800000895d */ /* 0x002fea0003900000 */
[----:B------:R-:W1:Y:S02]  /*96f0*/  @!P0 SYNCS.PHASECHK.TRANS64 P0, [R3+URZ+0xd0], R2 ;  /* 0x0000d002030085a7 */ /* 0x000e6400080010ff */
[----:B-1----:R-:W-:Y:S05]  /*9700*/  @!P0 BRA `(.L_x_19) ;  /* 0xfffffffc00f08947 */ /* 0x002fea000383ffff */
[----:B------:R-:W-:Y:S05]  /*9710*/  BRA `(.L_x_120) ;  /* 0xffffff7c009c7947 */ /* 0x000fea000383ffff */
.L_x_22:
[----:B-1----:R-:W-:Y:S07]  /*9720*/  MOV R2, UR33 ;  /* 0x0000002100027c02 */ /* 0x002fee0008000f00 */
.L_x_121:
[----:B-1----:R1:W2:Y:S02]  /*9730*/  SYNCS.PHASECHK.TRANS64.TRYWAIT P0, [R2+URZ+0x20], R5 ;  /* 0x00002005020075a7 */ /* 0x0022a400080011ff */
[----:B--2---:R-:W-:Y:S05]  /*9740*/  @!P0 NANOSLEEP.SYNCS 0x989680 ;  /* 0x009896800000895d */ /* 0x004fea0003900000 */
[----:B------:R-:W2:Y:S02]  /*9750*/  @!P0 SYNCS.PHASECHK.TRANS64 P0, [R2+URZ+0x20], R5 ;  /* 0x00002005020085a7 */ /* 0x000ea400080010ff */
[----:B--2---:R-:W-:Y:S05]  /*9760*/  @!P0 BRA `(.L_x_121) ;  /* 0xfffffffc00f08947 */ /* 0x004fea000383ffff */
[----:B------:R-:W-:Y:S05]  /*9770*/  BRA `(.L_x_21) ;  /* 0xffffff7c00ec7947 */ /* 0x000fea000383ffff */
.L_x_28:
[----:B-1----:R-:W-:Y:S07]  /*9780*/  MOV R2, UR17 ;  /* 0x0000001100027c02 */ /* 0x002fee0008000f00 */
.L_x_122:
[----:B-1----:R1:W2:Y:S02]  /*9790*/  SYNCS.PHASECHK.TRANS64.TRYWAIT P0, [R2+URZ+0x20], R5 ;  /* 0x00002005020075a7 */ /* 0x0022a400080011ff */
[----:B--2---:R-:W-:Y:S05]  /*97a0*/  @!P0 NANOSLEEP.SYNCS 0x989680 ;  /* 0x009896800000895d */ /* 0x004fea0003900000 */
[----:B------:R-:W2:Y:S02]  /*97b0*/  @!P0 SYNCS.PHASECHK.TRANS64 P0, [R2+URZ+0x20], R5 ;  /* 0x00002005020085a7 */ /* 0x000ea400080010ff */
[----:B--2---:R-:W-:Y:S05]  /*97c0*/  @!P0 BRA `(.L_x_122) ;  /* 0xfffffffc00f08947 */ /* 0x004fea000383ffff */
[----:B------:R-:W-:Y:S05]  /*97d0*/  BRA `(.L_x_27) ;  /* 0xffffff8000947947 */ /* 0x000fea000383ffff */
.L_x_32:
[----:B-1----:R1:W2:Y:S02]  /*97e0*/  SYNCS.PHASECHK.TRANS64.TRYWAIT P0, [R2+URZ+0x80], R3 ;  /* 0x00008003020075a7 */ /* 0x0022a400080011ff */
[----:B--2---:R-:W-:Y:S05]  /*97f0*/  @!P0 NANOSLEEP.SYNCS 0x989680 ;  /* 0x009896800000895d */ /* 0x004fea0003900000 */
[----:B------:R-:W2:Y:S02]  /*9800*/  @!P0 SYNCS.PHASECHK.TRANS64 P0, [R2+URZ+0x80], R3 ;  /* 0x00008003020085a7 */ /* 0x000ea400080010ff */
[----:B--2---:R-:W-:Y:S05]  /*9810*/  @!P0 BRA `(.L_x_32) ;  /* 0xfffffffc00f08947 */ /* 0x004fea000383ffff */
[----:B------:R-:W-:Y:S05]  /*9820*/  BRA `(.L_x_123) ;  /* 0xffffff8400247947 */ /* 0x000fea000383ffff */
.L_x_36:
[----:B----4-:R-:W-:-:S07]  /*9830*/  MOV R0, UR5 ;  /* 0x0000000500007c02 */ /* 0x010fce0008000f00 */
.L_x_124:
[----:B-1----:R1:W2:Y:S02]  /*9840*/  SYNCS.PHASECHK.TRANS64.TRYWAIT P0, [R0+URZ], R3 ;  /* 0x00000003000075a7 */ /* 0x0022a400080011ff */
[----:B--2---:R-:W-:Y:S05]  /*9850*/  @!P0 NANOSLEEP.SYNCS 0x989680 ;  /* 0x009896800000895d */ /* 0x004fea0003900000 */
[----:B------:R-:W2:Y:S02]  /*9860*/  @!P0 SYNCS.PHASECHK.TRANS64 P0, [R0+URZ], R3 ;  /* 0x00000003000085a7 */ /* 0x000ea400080010ff */
[----:B--2---:R-:W-:Y:S05]  /*9870*/  @!P0 BRA `(.L_x_124) ;  /* 0xfffffffc00f08947 */ /* 0x004fea000383ffff */
[----:B------:R-:W-:Y:S05]  /*9880*/  BRA `(.L_x_125) ;  /* 0xffffff8800947947 */ /* 0x000fea000383ffff */
.L_x_37:
[----:B----4-:R-:W-:-:S07]  /*9890*/  MOV R0, UR5 ;  /* 0x0000000500007c02 */ /* 0x010fce0008000f00 */
.L_x_126:
[----:B-1----:R1:W2:Y:S02]  /*98a0*/  SYNCS.PHASECHK.TRANS64.TRYWAIT P0, [R0+URZ], R3 ;  /* 0x00000003000075a7 */ /* 0x0022a400080011ff */
[----:B--2---:R-:W-:Y:S05]  /*98b0*/  @!P0 NANOSLEEP.SYNCS 0x989680 ;  /* 0x009896800000895d */ /* 0x004fea0003900000 */
[----:B------:R-:W2:Y:S02]  /*98c0*/  @!P0 SYNCS.PHASECHK.TRANS64 P0, [R0+URZ], R3 ;  /* 0x00000003000085a7 */ /* 0x000ea400080010ff */
[----:B--2---:R-:W-:Y:S05]  /*98d0*/  @!P0 BRA `(.L_x_126) ;  /* 0xfffffffc00f08947 */ /* 0x004fea000383ffff */
[----:B------:R-:W-:Y:S05]  /*98e0*/  BRA `(.L_x_127) ;  /* 0xffffff8800a07947 */ /* 0x000fea000383ffff */
.L_x_38:
[----:B----4-:R-:W-:-:S07]  /*98f0*/  MOV R0, UR5 ;  /* 0x0000000500007c02 */ /* 0x010fce0008000f00 */
.L_x_128:
[----:B-1----:R1:W2:Y:S02]  /*9900*/  SYNCS.PHASECHK.TRANS64.TRYWAIT P0, [R0+URZ], R3 ;  /* 0x00000003000075a7 */ /* 0x0022a400080011ff */
[----:B--2---:R-:W-:Y:S05]  /*9910*/  @!P0 NANOSLEEP.SYNCS 0x989680 ;  /* 0x009896800000895d */ /* 0x004fea0003900000 */
[----:B------:R-:W2:Y:S02]  /*9920*/  @!P0 SYNCS.PHASECHK.TRANS64 P0, [R0+URZ], R3 ;  /* 0x00000003000085a7 */ /* 0x000ea400080010ff */
[----:B--2---:R-:W-:Y:S05]  /*9930*/  @!P0 BRA `(.L_x_128) ;  /* 0xfffffffc00f08947 */ /* 0x004fea000383ffff */
[----:B------:R-:W-:Y:S05]  /*9940*/  BRA `(.L_x_129) ;  /* 0xffffff8800ac7947 */ /* 0x000fea000383ffff */
.L_x_41:
[----:B-1----:R1:W2:Y:S02]  /*9950*/  SYNCS.PHASECHK.TRANS64.TRYWAIT P0, [R0+URZ+0xc0], R5 ;  /* 0x0000c005000075a7 */ /* 0x0022a400080011ff */
[----:B--2---:R-:W-:Y:S05]  /*9960*/  @!P0 NANOSLEEP.SYNCS 0x989680 ;  /* 0x009896800000895d */ /* 0x004fea0003900000 */
[----:B------:R-:W2:Y:S02]  /*9970*/  @!P0 SYNCS.PHASECHK.TRANS64 P0, [R0+URZ+0xc0], R5 ;  /* 0x0000c005000085a7 */ /* 0x000ea400080010ff */
[----:B--2---:R-:W-:Y:S05]  /*9980*/  @!P0 BRA `(.L_x_41) ;  /* 0xfffffffc00f08947 */ /* 0x004fea000383ffff */
[----:B------:R-:W-:Y:S05]  /*9990*/  BRA `(.L_x_130) ;  /* 0xffffff8c00087947 */ /* 0x000fea000383ffff */
.L_x_42:
[----:B------:R-:W-:-:S07]  /*99a0*/  MOV R0, UR5 ;  /* 0x0000000500007c02 */ /* 0x000fce0008000f00 */
.L_x_131:
[----:B-1----:R1:W2:Y:S02]  /*99b0*/  SYNCS.PHASECHK.TRANS64.TRYWAIT P0, [R0+URZ+0x90], R5 ;  /* 0x00009005000075a7 */ /* 0x0022a400080011ff */
[----:B--2---:R-:W-:Y:S05]  /*99c0*/  @!P0 NANOSLEEP.SYNCS 0x989680 ;  /* 0x009896800000895d */ /* 0x004fea0003900000 */
[----:B------:R-:W2:Y:S02]  /*99d0*/  @!P0 SYNCS.PHASECHK.TRANS64 P0, [R0+URZ+0x90], R5 ;  /* 0x00009005000085a7 */ /* 0x000ea400080010ff */
[----:B--2---:R-:W-:Y:S05]  /*99e0*/  @!P0 BRA `(.L_x_131) ;  /* 0xfffffffc00f08947 */ /* 0x004fea000383ffff */
[----:B------:R-:W-:Y:S05]  /*99f0*/  BRA `(.L_x_132) ;  /* 0xffffff8c00187947 */ /* 0x000fea000383ffff */
.L_x_43:
[----:B-1----:R1:W2:Y:S02]  /*9a00*/  SYNCS.PHASECHK.TRANS64.TRYWAIT P1, [R0+URZ+0x80], R5 ;  /* 0x00008005000075a7 */ /* 0x0022a400080211ff */
[----:B--2---:R-:W-:Y:S05]  /*9a10*/  @!P1 NANOSLEEP.SYNCS 0x989680 ;  /* 0x009896800000995d */ /* 0x004fea0003900000 */
[----:B------:R-:W2:Y:S02]  /*9a20*/  @!P1 SYNCS.PHASECHK.TRANS64 P1, [R0+URZ+0x80], R5 ;  /* 0x00008005000095a7 */ /* 0x000ea400080210ff */
[----:B--2---:R-:W-:Y:S05]  /*9a30*/  @!P1 BRA `(.L_x_43) ;  /* 0xfffffffc00f09947 */ /* 0x004fea000383ffff */
[----:B------:R-:W-:Y:S05]  /*9a40*/  BRA `(.L_x_133) ;  /* 0xffffff8c00487947 */ /* 0x000fea000383ffff */
.L_x_46:
[----:B------:R-:W-:-:S07]  /*9a50*/  MOV R0, UR5 ;  /* 0x0000000500007c02 */ /* 0x000fce0008000f00 */
.L_x_134:
[----:B-1----:R1:W2:Y:S02]  /*9a60*/  SYNCS.PHASECHK.TRANS64.TRYWAIT P0, [R0+URZ+0x90], R3 ;  /* 0x00009003000075a7 */ /* 0x0022a400080011ff */
[----:B--2---:R-:W-:Y:S05]  /*9a70*/  @!P0 NANOSLEEP.SYNCS 0x989680 ;  /* 0x009896800000895d */ /* 0x004fea0003900000 */
[----:B------:R-:W2:Y:S02]  /*9a80*/  @!P0 SYNCS.PHASECHK.TRANS64 P0, [R0+URZ+0x90], R3 ;  /* 0x00009003000085a7 */ /* 0x000ea400080010ff */
[----:B--2---:R-:W-:Y:S05]  /*9a90*/  @!P0 BRA `(.L_x_134) ;  /* 0xfffffffc00f08947 */ /* 0x004fea000383ffff */
[----:B------:R-:W-:Y:S05]  /*9aa0*/  BRA `(.L_x_45) ;  /* 0xffffff8c009c7947 */ /* 0x000fea000383ffff */
.L_x_53:
[----:B-1----:R1:W2:Y:S02]  /*9ab0*/  SYNCS.PHASECHK.TRANS64.TRYWAIT P1, [R0+URZ+0x80], R5 ;  /* 0x00008005000075a7 */ /* 0x0022a400080211ff */
[----:B--2---:R-:W-:Y:S05]  /*9ac0*/  @!P1 NANOSLEEP.SYNCS 0x989680 ;  /* 0x009896800000995d */ /* 0x004fea0003900000 */
[----:B------:R-:W2:Y:S02]  /*9ad0*/  @!P1 SYNCS.PHASECHK.TRANS64 P1, [R0+URZ+0x80], R5 ;  /* 0x00008005000095a7 */ /* 0x000ea400080210ff */
[----:B--2---:R-:W-:Y:S05]  /*9ae0*/  @!P1 BRA `(.L_x_53) ;  /* 0xfffffffc00f09947 */ /* 0x004fea000383ffff */
[----:B------:R-:W-:Y:S05]  /*9af0*/  BRA `(.L_x_135) ;  /* 0xffffff94000c7947 */ /* 0x000fea000383ffff */
.L_x_54:
[----:B------:R-:W-:-:S07]  /*9b00*/  MOV R3, UR14 ;  /* 0x0000000e00037c02 */ /* 0x000fce0008000f00 */
.L_x_136:
[----:B-1----:R1:W2:Y:S02]  /*9b10*/  SYNCS.PHASECHK.TRANS64.TRYWAIT P0, [R3+URZ+0xb0], R0 ;  /* 0x0000b000030075a7 */ /* 0x0022a400080011ff */
[----:B--2---:R-:W-:Y:S05]  /*9b20*/  @!P0 NANOSLEEP.SYNCS 0x989680 ;  /* 0x009896800000895d */ /* 0x004fea0003900000 */
[----:B------:R-:W2:Y:S02]  /*9b30*/  @!P0 SYNCS.PHASECHK.TRANS64 P0, [R3+URZ+0xb0], R0 ;  /* 0x0000b000030085a7 */ /* 0x000ea400080010ff */
[----:B--2---:R-:W-:Y:S05]  /*9b40*/  @!P0 BRA `(.L_x_136) ;  /* 0xfffffffc00f08947 */ /* 0x004fea000383ffff */
[----:B------:R-:W-:Y:S05]  /*9b50*/  BRA `(.L_x_137) ;  /* 0xffffff9400447947 */ /* 0x000fea000383ffff */
.L_x_57:
[----:B------:R-:W-:Y:S07]  /*9b60*/  MOV R0, UR7 ;  /* 0x0000000700007c02 */ /* 0x000fee0008000f00 */
.L_x_138:
[----:B-1----:R1:W2:Y:S02]  /*9b70*/  SYNCS.PHASECHK.TRANS64.TRYWAIT P0, [R0+URZ], R3 ;  /* 0x00000003000075a7 */ /* 0x0022a400080011ff */
[----:B--2---:R-:W-:Y:S05]  /*9b80*/  @!P0 NANOSLEEP.SYNCS 0x989680 ;  /* 0x009896800000895d */ /* 0x004fea0003900000 */
[----:B------:R-:W2:Y:S02]  /*9b90*/  @!P0 SYNCS.PHASECHK.TRANS64 P0, [R0+URZ], R3 ;  /* 0x00000003000085a7 */ /* 0x000ea400080010ff */
[----:B--2---:R-:W-:Y:S05]  /*9ba0*/  @!P0 BRA `(.L_x_138) ;  /* 0xfffffffc00f08947 */ /* 0x004fea000383ffff */
[----:B------:R-:W-:Y:S05]  /*9bb0*/  BRA `(.L_x_56) ;  /* 0xffffff9400607947 */ /* 0x000fea000383ffff */
.L_x_60:
[----:B------:R-:W-:-:S07]  /*9bc0*/  MOV R0, UR5 ;  /* 0x0000000500007c02 */ /* 0x000fce0008000f00 */
.L_x_139:
[----:B--2---:R2:W3:Y:S02]  /*9bd0*/  SYNCS.PHASECHK.TRANS64.TRYWAIT P0, [R0+URZ], R3 ;  /* 0x00000003000075a7 */ /* 0x0044e400080011ff */
[----:B---3--:R-:W-:Y:S05]  /*9be0*/  @!P0 NANOSLEEP.SYNCS 0x989680 ;  /* 0x009896800000895d */ /* 0x008fea0003900000 */
[----:B------:R-:W3:Y:S02]  /*9bf0*/  @!P0 SYNCS.PHASECHK.TRANS64 P0, [R0+URZ], R3 ;  /* 0x00000003000085a7 */ /* 0x000ee400080010ff */
[----:B---3--:R-:W-:Y:S05]  /*9c00*/  @!P0 BRA `(.L_x_139) ;  /* 0xfffffffc00f08947 */ /* 0x008fea000383ffff */
[----:B------:R-:W-:Y:S05]  /*9c10*/  BRA `(.L_x_140) ;  /* 0xffffff98003c7947 */ /* 0x000fea000383ffff */
.L_x_61:
[----:B------:R-:W-:-:S07]  /*9c20*/  MOV R0, UR6 ;  /* 0x0000000600007c02 */ /* 0x000fce0008000f00 */
.L_x_141:
[----:B--2---:R2:W3:Y:S02]  /*9c30*/  SYNCS.PHASECHK.TRANS64.TRYWAIT P0, [R0+URZ], R3 ;  /* 0x00000003000075a7 */ /* 0x0044e400080011ff */
[----:B---3--:R-:W-:Y:S05]  /*9c40*/  @!P0 NANOSLEEP.SYNCS 0x989680 ;  /* 0x009896800000895d */ /* 0x008fea0003900000 */
[----:B------:R-:W3:Y:S02]  /*9c50*/  @!P0 SYNCS.PHASECHK.TRANS64 P0, [R0+URZ], R3 ;  /* 0x00000003000085a7 */ /* 0x000ee400080010ff */
[----:B---3--:R-:W-:Y:S05]  /*9c60*/  @!P0 BRA `(.L_x_141) ;  /* 0xfffffffc00f08947 */ /* 0x008fea000383ffff */
[----:B------:R-:W-:Y:S05]  /*9c70*/  BRA `(.L_x_142) ;  /* 0xffffff9800487947 */ /* 0x000fea000383ffff */
.L_x_66:
[----:B--2---:R2:W3:Y:S02]  /*9c80*/  SYNCS.PHASECHK.TRANS64.TRYWAIT P0, [R0+URZ+0x80], R3 ;  /* 0x00008003000075a7 */ /* 0x0044e400080011ff */
[----:B---3--:R-:W-:Y:S05]  /*9c90*/  @!P0 NANOSLEEP.SYNCS 0x989680 ;  /* 0x009896800000895d */ /* 0x008fea0003900000 */
[----:B------:R-:W3:Y:S02]  /*9ca0*/  @!P0 SYNCS.PHASECHK.TRANS64 P0, [R0+URZ+0x80], R3 ;  /* 0x00008003000085a7 */ /* 0x000ee400080010ff */
[----:B---3--:R-:W-:Y:S05]  /*9cb0*/  @!P0 BRA `(.L_x_66) ;  /* 0xfffffffc00f08947 */ /* 0x008fea000383ffff */
[----:B------:R-:W-:Y:S05]  /*9cc0*/  BRA `(.L_x_143) ;  /* 0xffffff9c00507947 */ /* 0x000fea000383ffff */
.L_x_69:
[----:B------:R-:W-:Y:S07]  /*9cd0*/  MOV R0, UR7 ;  /* 0x0000000700007c02 */ /* 0x000fee0008000f00 */
.L_x_144:
[----:B--2---:R2:W3:Y:S02]  /*9ce0*/  SYNCS.PHASECHK.TRANS64.TRYWAIT P0, [R0+URZ+0x78], R3 ;  /* 0x00007803000075a7 */ /* 0x0044e400080011ff */
[----:B---3--:R-:W-:Y:S05]  /*9cf0*/  @!P0 NANOSLEEP.SYNCS 0x989680 ;  /* 0x009896800000895d */ /* 0x008fea0003900000 */
[----:B------:R-:W3:Y:S02]  /*9d00*/  @!P0 SYNCS.PHASECHK.TRANS64 P0, [R0+URZ+0x78], R3 ;  /* 0x00007803000085a7 */ /* 0x000ee400080010ff */
[----:B---3--:R-:W-:Y:S05]  /*9d10*/  @!P0 BRA `(.L_x_144) ;  /* 0xfffffffc00f08947 */ /* 0x008fea000383ffff */
[----:B------:R-:W-:Y:S05]  /*9d20*/  BRA `(.L_x_68) ;  /* 0xffffffa000307947 */ /* 0x000fea000383ffff */
.L_x_72:
[----:B------:R-:W-:Y:S07]  /*9d30*/  MOV R3, UR7 ;  /* 0x0000000700037c02 */ /* 0x000fee0008000f00 */
.L_x_145:
[----:B-1----:R1:W2:Y:S02]  /*9d40*/  SYNCS.PHASECHK.TRANS64.TRYWAIT P0, [R3+URZ+0x58], R12 ;  /* 0x0000580c030075a7 */ /* 0x0022a400080011ff */
[----:B--2---:R-:W-:Y:S05]  /*9d50*/  @!P0 NANOSLEEP.SYNCS 0x989680 ;  /* 0x009896800000895d */ /* 0x004fea0003900000 */
[----:B------:R-:W2:Y:S02]  /*9d60*/  @!P0 SYNCS.PHASECHK.TRANS64 P0, [R3+URZ+0x58], R12 ;  /* 0x0000580c030085a7 */ /* 0x000ea400080010ff */
[----:B--2---:R-:W-:Y:S05]  /*9d70*/  @!P0 BRA `(.L_x_145) ;  /* 0xfffffffc00f08947 */ /* 0x004fea000383ffff */
[----:B------:R-:W-:Y:S05]  /*9d80*/  BRA `(.L_x_146) ;  /* 0xffffffa000a87947 */ /* 0x000fea000383ffff */
.L_x_73:
[----:B-1----:R-:W-:Y:S07]  /*9d90*/  MOV R3, UR7 ;  /* 0x0000000700037c02 */ /* 0x002fee0008000f00 */
.L_x_147:
[----:B-1----:R1:W2:Y:S02]  /*9da0*/  SYNCS.PHASECHK.TRANS64.TRYWAIT P0, [R3+URZ+0x60], R12 ;  /* 0x0000600c030075a7 */ /* 0x0022a400080011ff */
[----:B--2---:R-:W-:Y:S05]  /*9db0*/  @!P0 NANOSLEEP.SYNCS 0x989680 ;  /* 0x009896800000895d */ /* 0x004fea0003900000 */
[----:B------:R-:W2:Y:S02]  /*9dc0*/  @!P0 SYNCS.PHASECHK.TRANS64 P0, [R3+URZ+0x60], R12 ;  /* 0x0000600c030085a7 */ /* 0x000ea400080010ff */
[----:B--2---:R-:W-:Y:S05]  /*9dd0*/  @!P0 BRA `(.L_x_147) ;  /* 0xfffffffc00f08947 */ /* 0x004fea000383ffff */
[----:B------:R-:W-:Y:S05]  /*9de0*/  BRA `(.L_x_148) ;  /* 0xffffffa000e87947 */ /* 0x000fea000383ffff */
.L_x_74:
[----:B------:R-:W-:Y:S07]  /*9df0*/  MOV R3, UR7 ;  /* 0x0000000700037c02 */ /* 0x000fee0008000f00 */
.L_x_149:
[----:B-1----:R1:W2:Y:S02]  /*9e00*/  SYNCS.PHASECHK.TRANS64.TRYWAIT P0, [R3+URZ+0x68], R12 ;  /* 0x0000680c030075a7 */ /* 0x0022a400080011ff */
[----:B--2---:R-:W-:Y:S05]  /*9e10*/  @!P0 NANOSLEEP.SYNCS 0x989680 ;  /* 0x009896800000895d */ /* 0x004fea0003900000 */
[----:B------:R-:W2:Y:S02]  /*9e20*/  @!P0 SYNCS.PHASECHK.TRANS64 P0, [R3+URZ+0x68], R12 ;  /* 0x0000680c030085a7 */ /* 0x000ea400080010ff */
[----:B--2---:R-:W-:Y:S05]  /*9e30*/  @!P0 BRA `(.L_x_149) ;  /* 0xfffffffc00f08947 */ /* 0x004fea000383ffff */
[----:B------:R-:W-:Y:S05]  /*9e40*/  BRA `(.L_x_150) ;  /* 0xffffffa400707947 */ /* 0x000fea000383ffff */
.L_x_76:
[----:B------:R-:W-:-:S07]  /*9e50*/  MOV R0, UR7 ;  /* 0x0000000700007c02 */ /* 0x000fce0008000f00 */
.L_x_151:
[----:B-1----:R1:W3:Y:S02]  /*9e60*/  SYNCS.PHASECHK.TRANS64.TRYWAIT P0, [R0+URZ+0x58], R3 ;  /* 0x00005803000075a7 */ /* 0x0022e400080011ff */
[----:B---3--:R-:W-:Y:S05]  /*9e70*/  @!P0 NANOSLEEP.SYNCS 0x989680 ;  /* 0x009896800000895d */ /* 0x008fea0003900000 */
[----:B------:R-:W3:Y:S02]  /*9e80*/  @!P0 SYNCS.PHASECHK.TRANS64 P0, [R0+URZ+0x58], R3 ;  /* 0x00005803000085a7 */ /* 0x000ee400080010ff */
[----:B---3--:R-:W-:Y:S05]  /*9e90*/  @!P0 BRA `(.L_x_151) ;  /* 0xfffffffc00f08947 */ /* 0x008fea000383ffff */
[----:B------:R-:W-:Y:S05]  /*9ea0*/  BRA `(.L_x_152) ;  /* 0xffffffa400e07947 */ /* 0x000fea000383ffff */
.L_x_77:
[----:B-1----:R-:W-:-:S07]  /*9eb0*/  MOV R0, UR7 ;  /* 0x0000000700007c02 */ /* 0x002fce0008000f00 */
.L_x_153:
[----:B-1----:R1:W3:Y:S02]  /*9ec0*/  SYNCS.PHASECHK.TRANS64.TRYWAIT P0, [R0+URZ+0x60], R3 ;  /* 0x00006003000075a7 */ /* 0x0022e400080011ff */
[----:B---3--:R-:W-:Y:S05]  /*9ed0*/  @!P0 NANOSLEEP.SYNCS 0x989680 ;  /* 0x009896800000895d */ /* 0x008fea0003900000 */
[----:B------:R-:W3:Y:S02]  /*9ee0*/  @!P0 SYNCS.PHASECHK.TRANS64 P0, [R0+URZ+0x60], R3 ;  /* 0x00006003000085a7 */ /* 0x000ee400080010ff */
[----:B---3--:R-:W-:Y:S05]  /*9ef0*/  @!P0 BRA `(.L_x_153) ;  /* 0xfffffffc00f08947 */ /* 0x008fea000383ffff */
[----:B------:R-:W-:Y:S05]  /*9f00*/  BRA `(.L_x_154) ;  /* 0xffffffa400d07947 */ /* 0x000fea000383ffff */
.L_x_79:
[----:B--2---:R2:W4:Y:S02]  /*9f10*/  SYNCS.PHASECHK.TRANS64.TRYWAIT P0, [R0+URZ+0x80], R3 ;  /* 0x00008003000075a7 */ /* 0x00452400080011ff */
[----:B----4-:R-:W-:Y:S05]  /*9f20*/  @!P0 NANOSLEEP.SYNCS 0x989680 ;  /* 0x009896800000895d */ /* 0x010fea0003900000 */
[----:B------:R-:W4:Y:S02]  /*9f30*/  @!P0 SYNCS.PHASECHK.TRANS64 P0, [R0+URZ+0x80], R3 ;  /* 0x00008003000085a7 */ /* 0x000f2400080010ff */
[----:B----4-:R-:W-:Y:S05]  /*9f40*/  @!P0 BRA `(.L_x_79) ;  /* 0xfffffffc00f08947 */ /* 0x010fea000383ffff */
[----:B------:R-:W-:Y:S05]  /*9f50*/  BRA `(.L_x_155) ;  /* 0xffffffa800a47947 */ /* 0x000fea000383ffff */
.L_x_90:
[----:B-1----:R-:W-:Y:S04]  /*9f60*/  MOV R0, UR48 ;  /* 0x0000003000007c02 */ /* 0x002fe80008000f00 */
[----:B------:R1:W3:Y:S03]  /*9f70*/  SYNCS.PHASECHK.TRANS64.TRYWAIT P1, [R0+URZ+0x40], R5 ;  /* 0x00004005000075a7 */ /* 0x0002e600080211ff */
[----:B---3--:R-:W-:Y:S05]  /*9f80*/  @!P1 NANOSLEEP.SYNCS 0x989680 ;  /* 0x009896800000995d */ /* 0x008fea0003900000 */
[----:B------:R-:W3:Y:S02]  /*9f90*/  @!P1 SYNCS.PHASECHK.TRANS64 P1, [R0+URZ+0x40], R5 ;  /* 0x00004005000095a7 */ /* 0x000ee400080210ff */
[----:B---3--:R-:W-:Y:S05]  /*9fa0*/  @!P1 BRA `(.L_x_90) ;  /* 0xfffffffc00ec9947 */ /* 0x008fea000383ffff */
[----:B------:R-:W-:Y:S05]  /*9fb0*/  BRA `(.L_x_89) ;  /* 0xffffffb800247947 */ /* 0x000fea000383ffff */
.L_x_92:
[----:B-1----:R1:W4:Y:S02]  /*9fc0*/  SYNCS.PHASECHK.TRANS64.TRYWAIT P0, [R108+URZ+0xa0], R3 ;  /* 0x0000a0036c0075a7 */ /* 0x00232400080011ff */
[----:B----4-:R-:W-:Y:S05]  /*9fd0*/  @!P0 NANOSLEEP.SYNCS 0x989680 ;  /* 0x009896800000895d */ /* 0x010fea0003900000 */
[----:B------:R-:W4:Y:S02]  /*9fe0*/  @!P0 SYNCS.PHASECHK.TRANS64 P0, [R108+URZ+0xa0], R3 ;  /* 0x0000a0036c0085a7 */ /* 0x000f2400080010ff */
[----:B----4-:R-:W-:Y:S05]  /*9ff0*/  @!P0 BRA `(.L_x_92) ;  /* 0xfffffffc00f08947 */ /* 0x010fea000383ffff */
[----:B------:R-:W-:Y:S05]  /*a000*/  BRA `(.L_x_91) ;  /* 0xffffffb8005c7947 */ /* 0x000fea000383ffff */
.L_x_101:
[----:B--2---:R2:W4:Y:S02]  /*a010*/  SYNCS.PHASECHK.TRANS64.TRYWAIT P0, [R3+URZ+0x40], R0 ;  /* 0x00004000030075a7 */ /* 0x00452400080011ff */
[----:B----4-:R-:W-:Y:S05]  /*a020*/  @!P0 NANOSLEEP.SYNCS 0x989680 ;  /* 0x009896800000895d */ /* 0x010fea0003900000 */
[----:B------:R-:W4:Y:S02]  /*a030*/  @!P0 SYNCS.PHASECHK.TRANS64 P0, [R3+URZ+0x40], R0 ;  /* 0x00004000030085a7 */ /* 0x000f2400080010ff */
[----:B----4-:R-:W-:Y:S05]  /*a040*/  @!P0 BRA `(.L_x_101) ;  /* 0xfffffffc00f08947 */ /* 0x010fea000383ffff */
[----:B------:R-:W-:Y:S05]  /*a050*/  BRA `(.L_x_100) ;  /* 0xffffffcc000c7947 */ /* 0x000fea000383ffff */
.L_x_110:
[----:B-1----:R1:W4:Y:S02]  /*a060*/  SYNCS.PHASECHK.TRANS64.TRYWAIT P0, [R4+URZ+0x40], R3 ;  /* 0x00004003040075a7 */ /* 0x00232400080011ff */
[----:B----4-:R-:W-:Y:S05]  /*a070*/  @!P0 NANOSLEEP.SYNCS 0x989680 ;  /* 0x009896800000895d */ /* 0x010fea0003900000 */
[----:B------:R-:W4:Y:S02]  /*a080*/  @!P0 SYNCS.PHASECHK.TRANS64 P0, [R4+URZ+0x40], R3 ;  /* 0x00004003040085a7 */ /* 0x000f2400080010ff */
[----:B----4-:R-:W-:Y:S05]  /*a090*/  @!P0 BRA `(.L_x_110) ;  /* 0xfffffffc00f08947 */ /* 0x010fea000383ffff */
[----:B------:R-:W-:Y:S05]  /*a0a0*/  BRA `(.L_x_109) ;  /* 0xffffffe000087947 */ /* 0x000fea000383ffff */
        .weak           $__internal_0_$__cuda_sm10x_tcgen05_guardrail_trap_col_being_dealloced_not_returned_by_alloc
        .type           $__internal_0_$__cuda_sm10x_tcgen05_guardrail_trap_col_being_dealloced_not_returned_by_alloc,@function
        .size           $__internal_0_$__cuda_sm10x_tcgen05_guardrail_trap_col_being_dealloced_not_returned_by_alloc,($__internal_1_$__cuda_sm10x_tcgen05_guardrail_trap_phase_invalid_during_alloc - $__internal_0_$__cuda_sm10x_tcgen05_guardrail_trap_col_being_dealloced_not_returned_by_alloc)
$__internal_0_$__cuda_sm10x_tcgen05_guardrail_trap_col_being_dealloced_not_returned_by_alloc:
[----:B------:R-:W-:Y:S05]  /*a0b0*/  BPT.TRAP 0x1 ;  /* 0x000000040000795c */ /* 0x000fea0000300000 */
[----:B------:R-:W-:-:S04]  /*a0c0*/  HFMA2 R3, -RZ, RZ, 0, 0 ;  /* 0x00000000ff037431 */ /* 0x000fc800000001ff */
[----:B------:R-:W-:Y:S05]  /*a0d0*/  RET.REL.NODEC R2 `(_ZN7cutlass13device_kernelINS_4gemm6kernel13GemmUniversalIN4cute5tupleIJiiiiEEENS1_10collective13CollectiveMmaINS1_35MainloopSm100TmaUmmaWarpSpecializedILi4ELi2ELi2ENS5_IJNS4_1CILi1EEESB_SB_EEEEENS5_IJNSA_ILi128EEENSA_ILi192EEENSA_ILi64EEEEEENS_10bfloat16_tENS5_IJlSB_lEEESI_SJ_NS4_8TiledMMAINS4_8MMA_AtomIJNS4_20SM100_MMA_F16BF16_SSISI_SI_fLi128ELi192ELNS4_4UMMA5MajorE0ELSO_0ELNSN_7ScaleInE0ELSP_0EEEEEENS4_6LayoutISC_NS5_IJNSA_ILi0EEEST_ST_EEEEENS5_IJNS4_10UnderscoreESW_SW_EEEEENS4_13SM90_TMA_LOADENS4_14ComposedLayoutINS4_7SwizzleILi3ELi4ELi3EEENS4_18smem_ptr_flag_bitsILi16EEENSS_INS5_IJNSA_ILi8EEESG_EEENS5_IJSG_SB_EEEEEEEvNS4_8identityESZ_S19_vS1A_EENS_8epilogue10collective18CollectiveEpilogueINS1C_23Sm100TmaWarpSpecializedILi3ELi2ELi64ELb1ELb0EEEJSH_NS5_IJNSS_ISE_SB_EENSS_ISG_SB_EEEEESI_SJ_SI_SJ_NS1C_6fusion15FusionCallbacksIS1G_NS1K_17LinearCombinationISI_fSI_fLNS_15FloatRoundStyleE2EEESH_S1J_JEEENS4_5SM1004TMEM4LOAD26SM100_TMEM_LOAD_32dp32b64xESZ_S19_NS4_39AutoVectorizingCopyWithAssumedAlignmentILi128EEENS4_14SM90_TMA_STOREES19_S1V_S1V_EEEvvEEEEvNT_6ParamsE) ;  /* 0xffffff5c02c87950 */ /* 0x000fea0003c3ffff */
        .weak           $__internal_1_$__cuda_sm10x_tcgen05_guardrail_trap_phase_invalid_during_alloc
        .type           $__internal_1_$__cuda_sm10x_tcgen05_guardrail_trap_phase_invalid_during_alloc,@function
        .size           $__internal_1_$__cuda_sm10x_tcgen05_guardrail_trap_phase_invalid_during_alloc,($__internal_2_$__cuda_sm10x_tcgen05_guardrail_trap_unallocated_columns_being_dealloced - $__internal_1_$__cuda_sm10x_tcgen05_guardrail_trap_phase_invalid_during_alloc)
$__internal_1_$__cuda_sm10x_tcgen05_guardrail_trap_phase_invalid_during_alloc:
[----:B------:R-:W-:Y:S05]  /*a0e0*/  BPT.TRAP 0x1 ;  /* 0x000000040000795c */ /* 0x000fea0000300000 */
[----:B------:R-:W-:-:S04]  /*a0f0*/  MOV R3, 0x0 ;  /* 0x0000000000037802 */ /* 0x000fc80000000f00 */
[----:B------:R-:W-:Y:S05]  /*a100*/  RET.REL.NODEC R2 `(_ZN7cutlass13device_kernelINS_4gemm6kernel13GemmUniversalIN4cute5tupleIJiiiiEEENS1_10collective13CollectiveMmaINS1_35MainloopSm100TmaUmmaWarpSpecializedILi4ELi2ELi2ENS5_IJNS4_1CILi1EEESB_SB_EEEEENS5_IJNSA_ILi128EEENSA_ILi192EEENSA_ILi64EEEEEENS_10bfloat16_tENS5_IJlSB_lEEESI_SJ_NS4_8TiledMMAINS4_8MMA_AtomIJNS4_20SM100_MMA_F16BF16_SSISI_SI_fLi128ELi192ELNS4_4UMMA5MajorE0ELSO_0ELNSN_7ScaleInE0ELSP_0EEEEEENS4_6LayoutISC_NS5_IJNSA_ILi0EEEST_ST_EEEEENS5_IJNS4_10UnderscoreESW_SW_EEEEENS4_13SM90_TMA_LOADENS4_14ComposedLayoutINS4_7SwizzleILi3ELi4ELi3EEENS4_18smem_ptr_flag_bitsILi16EEENSS_INS5_IJNSA_ILi8EEESG_EEENS5_IJSG_SB_EEEEEEEvNS4_8identityESZ_S19_vS1A_EENS_8epilogue10collective18CollectiveEpilogueINS1C_23Sm100TmaWarpSpecializedILi3ELi2ELi64ELb1ELb0EEEJSH_NS5_IJNSS_ISE_SB_EENSS_ISG_SB_EEEEESI_SJ_SI_SJ_NS1C_6fusion15FusionCallbacksIS1G_NS1K_17LinearCombinationISI_fSI_fLNS_15FloatRoundStyleE2EEESH_S1J_JEEENS4_5SM1004TMEM4LOAD26SM100_TMEM_LOAD_32dp32b64xESZ_S19_NS4_39AutoVectorizingCopyWithAssumedAlignmentILi128EEENS4_14SM90_TMA_STOREES19_S1V_S1V_EEEvvEEEEvNT_6ParamsE) ;  /* 0xffffff5c02bc7950 */ /* 0x000fea0003c3ffff */
        .weak           $__internal_2_$__cuda_sm10x_tcgen05_guardrail_trap_unallocated_columns_being_dealloced
        .type           $__internal_2_$__cuda_sm10x_tcgen05_guardrail_trap_unallocated_columns_being_dealloced,@function
        .size           $__internal_2_$__cuda_sm10x_tcgen05_guardrail_trap_unallocated_columns_being_dealloced,(.L_x_157 - $__internal_2_$__cuda_sm10x_tcgen05_guardrail_trap_unallocated_columns_being_dealloced)
$__internal_2_$__cuda_sm10x_tcgen05_guardrail_trap_unallocated_columns_being_dealloced:
[----:B------:R-:W-:Y:S05]  /*a110*/  BPT.TRAP 0x1 ;  /* 0x000000040000795c */ /* 0x000fea0000300000 */
[----:B------:R-:W-:-:S04]  /*a120*/  HFMA2 R3, -RZ, RZ, 0, 0 ;  /* 0x00000000ff037431 */ /* 0x000fc800000001ff */
[----:B------:R-:W-:Y:S05]  /*a130*/  RET.REL.NODEC R2 `(_ZN7cutlass13device_kernelINS_4gemm6kernel13GemmUniversalIN4cute5tupleIJiiiiEEENS1_10collective13CollectiveMmaINS1_35MainloopSm100TmaUmmaWarpSpecializedILi4ELi2ELi2ENS5_IJNS4_1CILi1EEESB_SB_EEEEENS5_IJNSA_ILi128EEENSA_ILi192EEENSA_ILi64EEEEEENS_10bfloat16_tENS5_IJlSB_lEEESI_SJ_NS4_8TiledMMAINS4_8MMA_AtomIJNS4_20SM100_MMA_F16BF16_SSISI_SI_fLi128ELi192ELNS4_4UMMA5MajorE0ELSO_0ELNSN_7ScaleInE0ELSP_0EEEEEENS4_6LayoutISC_NS5_IJNSA_ILi0EEEST_ST_EEEEENS5_IJNS4_10UnderscoreESW_SW_EEEEENS4_13SM90_TMA_LOADENS4_14ComposedLayoutINS4_7SwizzleILi3ELi4ELi3EEENS4_18smem_ptr_flag_bitsILi16EEENSS_INS5_IJNSA_ILi8EEESG_EEENS5_IJSG_SB_EEEEEEEvNS4_8identityESZ_S19_vS1A_EENS_8epilogue10collective18CollectiveEpilogueINS1C_23Sm100TmaWarpSpecializedILi3ELi2ELi64ELb1ELb0EEEJSH_NS5_IJNSS_ISE_SB_EENSS_ISG_SB_EEEEESI_SJ_SI_SJ_NS1C_6fusion15FusionCallbacksIS1G_NS1K_17LinearCombinationISI_fSI_fLNS_15FloatRoundStyleE2EEESH_S1J_JEEENS4_5SM1004TMEM4LOAD26SM100_TMEM_LOAD_32dp32b64xESZ_S19_NS4_39AutoVectorizingCopyWithAssumedAlignmentILi128EEENS4_14SM90_TMA_STOREES19_S1V_S1V_EEEvvEEEEvNT_6ParamsE) ;  /* 0xffffff5c02b07950 */ /* 0x000fea0003c3ffff */
.L_x_156:
[----:B------:R-:W-:-:S00]  /*a140*/  BRA `(.L_x_156) ;  /* 0xfffffffc00fc7947 */ /* 0x000fc0000383ffff */
[----:B------:R-:W-:-:S00]  /*a150*/  NOP ;  /* 0x0000000000007918 */ /* 0x000fc00000000000 */
        /* <DEDUP_REMOVED lines=10> */
.L_x_157:


//--------------------- .nv.global.init           --------------------------
	.section	.nv.global.init,"aw",@progbits
.nv.global.init:
	.type		$str$27,@object
	.size		$str$27,($str$28 - $str$27)
$str$27:
        /*0000*/ 	.byte	0x28, 0x61, 0x64, 0x64, 0x72, 0x65, 0x73, 0x73, 0x20, 0x26, 0x20, 0x6d, 0x61, 0x73, 0x6b, 0x29
        /*0010*/ 	.byte	0x20, 0x3d, 0x3d, 0x20, 0x30, 0x00
	.type		$str$28,@object
	.size		$str$28,($str$26 - $str$28)
$str$28:
        /*0016*/ 	.byte	0x2f, 0x74, 0x6d, 0x70, 0x2f, 0x63, 0x75, 0x74, 0x6c, 0x61, 0x73, 0x73, 0x5f, 0x73, 0x77, 0x65
        /*0026*/ 	.byte	0x65, 0x70, 0x5f, 0x73, 0x72, 0x63, 0x2f, 0x69, 0x6e, 0x63, 0x6c, 0x75, 0x64, 0x65, 0x2f, 0x63
        /*0036*/ 	.byte	0x75, 0x74, 0x65, 0x2f, 0x70, 0x6f, 0x69, 0x6e, 0x74, 0x65, 0x72, 0x5f, 0x66, 0x6c, 0x61, 0x67
        /*0046*/ 	.byte	0x67, 0x65, 0x64, 0x2e, 0x68, 0x70, 0x70, 0x00
	.type		$str$26,@object
	.size		$str$26,($str$25 - $str$26)
$str$26:
        /*004e*/ 	.byte	0x2f, 0x74, 0x6d, 0x70, 0x2f, 0x63, 0x75, 0x74, 0x6c, 0x61, 0x73, 0x73, 0x5f, 0x73, 0x77, 0x65
        /*005e*/ 	.byte	0x65, 0x70, 0x5f, 0x73, 0x72, 0x63, 0x2f, 0x69, 0x6e, 0x63, 0x6c, 0x75, 0x64, 0x65, 0x2f, 0x63
        /*006e*/ 	.byte	0x75, 0x74, 0x65, 0x2f, 0x61, 0x74, 0x6f, 0x6d, 0x2f, 0x63, 0x6f, 0x70, 0x79, 0x5f, 0x74, 0x72
        /*007e*/ 	.byte	0x61, 0x69, 0x74, 0x73, 0x5f, 0x73, 0x6d, 0x31, 0x30, 0x30, 0x2e, 0x68, 0x70, 0x70, 0x00
	.type		$str$25,@object
	.size		$str$25,(__unnamed_1 - $str$25)
$str$25:
        /*008d*/ 	.byte	0x28, 0x28, 0x75, 0x69, 0x6e, 0x74, 0x33, 0x32, 0x5f, 0x74, 0x28, 0x74, 0x68, 0x72, 0x65, 0x61
        /*009d*/ 	.byte	0x64, 0x49, 0x64, 0x78, 0x2e, 0x78, 0x29, 0x20, 0x2f, 0x20, 0x33, 0x32, 0x29, 0x20, 0x25, 0x20
        /*00ad*/ 	.byte	0x34, 0x29, 0x20, 0x3d, 0x3d, 0x20, 0x28, 0x28, 0x28, 0x74, 0x6d, 0x65, 0x6d, 0x5f, 0x61, 0x64
        /*00bd*/ 	.byte	0x64, 0x72, 0x20, 0x3e, 0x3e, 0x20, 0x31, 0x36, 0x29, 0x20, 0x2f, 0x20, 0x33, 0x32, 0x29, 0x20
        /*00cd*/ 	.byte	0x25, 0x20, 0x34, 0x29, 0x00
	.type		__unnamed_1,@object
	.size		__unnamed_1,(__unnamed_2 - __unnamed_1)
__unnamed_1:
        /*00d2*/ 	.byte	0x61, 0x75, 0x74, 0x6f, 0x20, 0x63, 0x75, 0x74, 0x65, 0x3a, 0x3a, 0x61, 0x73, 0x5f, 0x70, 0x6f
        /* <DEDUP_REMOVED lines=24> */
        /*0262*/ 	.byte	0x38, 0x31, 0x39, 0x32, 0x3e, 0x3e, 0x3e, 0x3e, 0x5d, 0x00
	.type		__unnamed_2,@object
	.size		__unnamed_2,(.L_2 - __unnamed_2)
__unnamed_2:
        /* <DEDUP_REMOVED lines=43> */
        /*051c*/ 	.byte	0x74, 0x65, 0x3a, 0x3a, 0x43, 0x3c, 0x30, 0x3e, 0x3e, 0x3e, 0x3e, 0x5d, 0x00
.L_2:


//--------------------- .nv.shared._ZN7cutlass13device_kernelINS_4gemm6kernel13GemmUniversalIN4cute5tupleIJiiiiEEENS1_10collective13CollectiveMmaINS1_35MainloopSm100TmaUmmaWarpSpecializedILi4ELi2ELi2ENS5_IJNS4_1CILi1EEESB_SB_EEEEENS5_IJNSA_ILi128EEENSA_ILi192EEENSA_ILi64EEEEEENS_10bfloat16_tENS5_IJlSB_lEEESI_SJ_NS4_8TiledMMAINS4_8MMA_AtomIJNS4_20SM100_MMA_F16BF16_SSISI_SI_fLi128ELi192ELNS4_4UMMA5MajorE0ELSO_0ELNSN_7ScaleInE0ELSP_0EEEEEENS4_6LayoutISC_NS5_IJNSA_ILi0EEEST_ST_EEEEENS5_IJNS4_10UnderscoreESW_SW_EEEEENS4_13SM90_TMA_LOADENS4_14ComposedLayoutINS4_7SwizzleILi3ELi4ELi3EEENS4_18smem_ptr_flag_bitsILi16EEENSS_INS5_IJNSA_ILi8EEESG_EEENS5_IJSG_SB_EEEEEEEvNS4_8identityESZ_S19_vS1A_EENS_8epilogue10collective18CollectiveEpilogueINS1C_23Sm100TmaWarpSpecializedILi3ELi2ELi64ELb1ELb0EEEJSH_NS5_IJNSS_ISE_SB_EENSS_ISG_SB_EEEEESI_SJ_SI_SJ_NS1C_6fusion15FusionCallbacksIS1G_NS1K_17LinearCombinationISI_fSI_fLNS_15FloatRoundStyleE2EEESH_S1J_JEEENS4_5SM1004TMEM4LOAD26SM100_TMEM_LOAD_32dp32b64xESZ_S19_NS4_39AutoVectorizingCopyWithAssumedAlignmentILi128EEENS4_14SM90_TMA_STOREES19_S1V_S1V_EEEvvEEEEvNT_6ParamsE --------------------------
	.section	.nv.shared._ZN7cutlass13device_kernelINS_4gemm6kernel13GemmUniversalIN4cute5tupleIJiiiiEEENS1_10collective13CollectiveMmaINS1_35MainloopSm100TmaUmmaWarpSpecializedILi4ELi2ELi2ENS5_IJNS4_1CILi1EEESB_SB_EEEEENS5_IJNSA_ILi128EEENSA_ILi192EEENSA_ILi64EEEEEENS_10bfloat16_tENS5_IJlSB_lEEESI_SJ_NS4_8TiledMMAINS4_8MMA_AtomIJNS4_20SM100_MMA_F16BF16_SSISI_SI_fLi128ELi192ELNS4_4UMMA5MajorE0ELSO_0ELNSN_7ScaleInE0ELSP_0EEEEEENS4_6LayoutISC_NS5_IJNSA_ILi0EEEST_ST_EEEEENS5_IJNS4_10UnderscoreESW_SW_EEEEENS4_13SM90_TMA_LOADENS4_14ComposedLayoutINS4_7SwizzleILi3ELi4ELi3EEENS4_18smem_ptr_flag_bitsILi16EEENSS_INS5_IJNSA_ILi8EEESG_EEENS5_IJSG_SB_EEEEEEEvNS4_8identityESZ_S19_vS1A_EENS_8epilogue10collective18CollectiveEpilogueINS1C_23Sm100TmaWarpSpecializedILi3ELi2ELi64ELb1ELb0EEEJSH_NS5_IJNSS_ISE_SB_EENSS_ISG_SB_EEEEESI_SJ_SI_SJ_NS1C_6fusion15FusionCallbacksIS1G_NS1K_17LinearCombinationISI_fSI_fLNS_15FloatRoundStyleE2EEESH_S1J_JEEENS4_5SM1004TMEM4LOAD26SM100_TMEM_LOAD_32dp32b64xESZ_S19_NS4_39AutoVectorizingCopyWithAssumedAlignmentILi128EEENS4_14SM90_TMA_STOREES19_S1V_S1V_EEEvvEEEEvNT_6ParamsE,"aw",@nobits
	.sectionflags	@""
	.align	16
	.zero		1024


//--------------------- .nv.shared.reserved.0     --------------------------
	.section	.nv.shared.reserved.0,"aw",@nobits
	.weak		__nv_reservedSMEM_offset_0_alias
	.size		__nv_reservedSMEM_offset_0_alias, 0, 64
	.other		__nv_reservedSMEM_offset_0_alias,@"STO_CUDA_RESERVED_SHARED STV_DEFAULT"
__nv_reservedSMEM_offset_0_alias:
	.zero		0
.nv.shared.reserved.0:
	.zero		64
	.weak		__nv_reservedSMEM_tcgen05_partition
	.type		__nv_reservedSMEM_tcgen05_partition,@object
	.size		__nv_reservedSMEM_tcgen05_partition,(.L_0 - __nv_reservedSMEM_tcgen05_partition)
__nv_reservedSMEM_tcgen05_partition:
	.zero		32
.L_0:


//--------------------- .nv.global                --------------------------
	.section	.nv.global,"aw",@nobits
.nv.global:
	.type		_ZN39_INTERNAL_7d88f4ec_4_k_cu_f2dfb45b_53914cute1_E,@object
	.size		_ZN39_INTERNAL_7d88f4ec_4_k_cu_f2dfb45b_53914cute1_E,(_ZN39_INTERNAL_7d88f4ec_4_k_cu_f2dfb45b_53914cuda3std3__45__cpo6cbeginE - _ZN39_INTERNAL_7d88f4ec_4_k_cu_f2dfb45b_53914cute1_E)
_ZN39_INTERNAL_7d88f4ec_4_k_cu_f2dfb45b_53914cute1_E:
	.zero		1
	.type		_ZN39_INTERNAL_7d88f4ec_4_k_cu_f2dfb45b_53914cuda3std3__45__cpo6cbeginE,@object
	.size		_ZN39_INTERNAL_7d88f4ec_4_k_cu_f2dfb45b_53914cuda3std3__45__cpo6cbeginE,(_ZN39_INTERNAL_7d88f4ec_4_k_cu_f2dfb45b_53914cuda3std3__48in_placeE - _ZN39_INTERNAL_7d88f4ec_4_k_cu_f2dfb45b_53914cuda3std3__45__cpo6cbeginE)
_ZN39_INTERNAL_7d88f4ec_4_k_cu_f2dfb45b_53914cuda3std3__45__cpo6cbeginE:
	.zero		1
	.type		_ZN39_INTERNAL_7d88f4ec_4_k_cu_f2dfb45b_53914cuda3std3__48in_placeE,@object
	.size		_ZN39_INTERNAL_7d88f4ec_4_k_cu_f2dfb45b_53914cuda3std3__48in_placeE,(_ZN39_INTERNAL_7d88f4ec_4_k_cu_f2dfb45b_53914cuda3std6ranges3__45__cpo9iter_moveE - _ZN39_INTERNAL_7d88f4ec_4_k_cu_f2dfb45b_53914cuda3std3__48in_placeE)
_ZN39_INTERNAL_7d88f4ec_4_k_cu_f2dfb45b_53914cuda3std3__48in_placeE:
	.zero		1
	.type		_ZN39_INTERNAL_7d88f4ec_4_k_cu_f2dfb45b_53914cuda3std6ranges3__45__cpo9iter_moveE,@object
	.size		_ZN39_INTERNAL_7d88f4ec_4_k_cu_f2dfb45b_53914cuda3std6ranges3__45__cpo9iter_moveE,(_ZN39_INTERNAL_7d88f4ec_4_k_cu_f2dfb45b_53914cuda3std3__45__cpo5beginE - _ZN39_INTERNAL_7d88f4ec_4_k_cu_f2dfb45b_53914cuda3std6ranges3__45__cpo9iter_moveE)
_ZN39_INTERNAL_7d88f4ec_4_k_cu_f2dfb45b_53914cuda3std6ranges3__45__cpo9iter_moveE:
	.zero		1
	.type		_ZN39_INTERNAL_7d88f4ec_4_k_cu_f2dfb45b_53914cuda3std3__45__cpo5beginE,@object
	.size		_ZN39_INTERNAL_7d88f4ec_4_k_cu_f2dfb45b_53914cuda3std3__45__cpo5beginE,(_ZN39_INTERNAL_7d88f4ec_4_k_cu_f2dfb45b_53914cuda3std3__441_GLOBAL__N__7d88f4ec_4_k_cu_f2dfb45b_53916ignoreE - _ZN39_INTERNAL_7d88f4ec_4_k_cu_f2dfb45b_53914cuda3std3__45__cpo5beginE)
_ZN39_INTERNAL_7d88f4ec_4_k_cu_f2dfb45b_53914cuda3std3__45__cpo5beginE:
	.zero		1
	.type		_ZN39_INTERNAL_7d88f4ec_4_k_cu_f2dfb45b_53914cuda3std3__441_GLOBAL__N__7d88f4ec_4_k_cu_f2dfb45b_53916ignoreE,@object
	.size		_ZN39_INTERNAL_7d88f4ec_4_k_cu_f2dfb45b_53914cuda3std3__441_GLOBAL__N__7d88f4ec_4_k_cu_f2dfb45b_53916ignoreE,(_ZN39_INTERNAL_7d88f4ec_4_k_cu_f2dfb45b_53914cute7productE - _ZN39_INTERNAL_7d88f4ec_4_k_cu_f2dfb45b_53914cuda3std3__441_GLOBAL__N__7d88f4ec_4_k_cu_f2dfb45b_53916ignoreE)
_ZN39_INTERNAL_7d88f4ec_4_k_cu_f2dfb45b_53914cuda3std3__441_GLOBAL__N__7d88f4ec_4_k_cu_f2dfb45b_53916ignoreE:
	.zero		1
	.type		_ZN39_INTERNAL_7d88f4ec_4_k_cu_f2dfb45b_53914cute7productE,@object
	.size		_ZN39_INTERNAL_7d88f4ec_4_k_cu_f2dfb45b_53914cute7productE,(_ZN39_INTERNAL_7d88f4ec_4_k_cu_f2dfb45b_53914cuda3std3__45__cpo3endE - _ZN39_INTERNAL_7d88f4ec_4_k_cu_f2dfb45b_53914cute7productE)
_ZN39_INTERNAL_7d88f4ec_4_k_cu_f2dfb45b_53914cute7productE:
	.zero		1
	.type		_ZN39_INTERNAL_7d88f4ec_4_k_cu_f2dfb45b_53914cuda3std3__45__cpo3endE,@object
	.size		_ZN39_INTERNAL_7d88f4ec_4_k_cu_f2dfb45b_53914cuda3std3__45__cpo3endE,(_ZN39_INTERNAL_7d88f4ec_4_k_cu_f2dfb45b_53914cuda3std3__419piecewise_constructE - _ZN39_INTERNAL_7d88f4ec_4_k_cu_f2dfb45b_53914cuda3std3__45__cpo3endE)
_ZN39_INTERNAL_7d88f4ec_4_k_cu_f2dfb45b_53914cuda3std3__45__cpo3endE:
	.zero		1
	.type		_ZN39_INTERNAL_7d88f4ec_4_k_cu_f2dfb45b_53914cuda3std3__419piecewise_constructE,@object
	.size		_ZN39_INTERNAL_7d88f4ec_4_k_cu_f2dfb45b_53914cuda3std3__419piecewise_constructE,(_ZN39_INTERNAL_7d88f4ec_4_k_cu_f2dfb45b_53914cuda3std3__45__cpo4cendE - _ZN39_INTERNAL_7d88f4ec_4_k_cu_f2dfb45b_53914cuda3std3__419piecewise_constructE)
_ZN39_INTERNAL_7d88f4ec_4_k_cu_f2dfb45b_53914cuda3std3__419piecewise_constructE:
	.zero		1
	.type		_ZN39_INTERNAL_7d88f4ec_4_k_cu_f2dfb45b_53914cuda3std3__45__cpo4cendE,@object
	.size		_ZN39_INTERNAL_7d88f4ec_4_k_cu_f2dfb45b_53914cuda3std3__45__cpo4cendE,(_ZN39_INTERNAL_7d88f4ec_4_k_cu_f2dfb45b_53914cuda3std6ranges3__45__cpo4swapE - _ZN39_INTERNAL_7d88f4ec_4_k_cu_f2dfb45b_53914cuda3std3__45__cpo4cendE)
_ZN39_INTERNAL_7d88f4ec_4_k_cu_f2dfb45b_53914cuda3std3__45__cpo4cendE:
	.zero		1
	.type		_ZN39_INTERNAL_7d88f4ec_4_k_cu_f2dfb45b_53914cuda3std6ranges3__45__cpo4swapE,@object
	.size		_ZN39_INTERNAL_7d88f4ec_4_k_cu_f2dfb45b_53914cuda3std6ranges3__45__cpo4swapE,(.L_10 - _ZN39_INTERNAL_7d88f4ec_4_k_cu_f2dfb45b_53914cuda3std6ranges3__45__cpo4swapE)
_ZN39_INTERNAL_7d88f4ec_4_k_cu_f2dfb45b_53914cuda3std6ranges3__45__cpo4swapE:
	.zero		1
.L_10:


//--------------------- .nv.constant0._ZN7cutlass13device_kernelINS_4gemm6kernel13GemmUniversalIN4cute5tupleIJiiiiEEENS1_10collective13CollectiveMmaINS1_35MainloopSm100TmaUmmaWarpSpecializedILi4ELi2ELi2ENS5_IJNS4_1CILi1EEESB_SB_EEEEENS5_IJNSA_ILi128EEENSA_ILi192EEENSA_ILi64EEEEEENS_10bfloat16_tENS5_IJlSB_lEEESI_SJ_NS4_8TiledMMAINS4_8MMA_AtomIJNS4_20SM100_MMA_F16BF16_SSISI_SI_fLi128ELi192ELNS4_4UMMA5MajorE0ELSO_0ELNSN_7ScaleInE0ELSP_0EEEEEENS4_6LayoutISC_NS5_IJNSA_ILi0EEEST_ST_EEEEENS5_IJNS4_10UnderscoreESW_SW_EEEEENS4_13SM90_TMA_LOADENS4_14ComposedLayoutINS4_7SwizzleILi3ELi4ELi3EEENS4_18smem_ptr_flag_bitsILi16EEENSS_INS5_IJNSA_ILi8EEESG_EEENS5_IJSG_SB_EEEEEEEvNS4_8identityESZ_S19_vS1A_EENS_8epilogue10collective18CollectiveEpilogueINS1C_23Sm100TmaWarpSpecializedILi3ELi2ELi64ELb1ELb0EEEJSH_NS5_IJNSS_ISE_SB_EENSS_ISG_SB_EEEEESI_SJ_SI_SJ_NS1C_6fusion15FusionCallbacksIS1G_NS1K_17LinearCombinationISI_fSI_fLNS_15FloatRoundStyleE2EEESH_S1J_JEEENS4_5SM1004TMEM4LOAD26SM100_TMEM_LOAD_32dp32b64xESZ_S19_NS4_39AutoVectorizingCopyWithAssumedAlignmentILi128EEENS4_14SM90_TMA_STOREES19_S1V_S1V_EEEvvEEEEvNT_6ParamsE --------------------------
	.section	.nv.constant0._ZN7cutlass13device_kernelINS_4gemm6kernel13GemmUniversalIN4cute5tupleIJiiiiEEENS1_10collective13CollectiveMmaINS1_35MainloopSm100TmaUmmaWarpSpecializedILi4ELi2ELi2ENS5_IJNS4_1CILi1EEESB_SB_EEEEENS5_IJNSA_ILi128EEENSA_ILi192EEENSA_ILi64EEEEEENS_10bfloat16_tENS5_IJlSB_lEEESI_SJ_NS4_8TiledMMAINS4_8MMA_AtomIJNS4_20SM100_MMA_F16BF16_SSISI_SI_fLi128ELi192ELNS4_4UMMA5MajorE0ELSO_0ELNSN_7ScaleInE0ELSP_0EEEEEENS4_6LayoutISC_NS5_IJNSA_ILi0EEEST_ST_EEEEENS5_IJNS4_10UnderscoreESW_SW_EEEEENS4_13SM90_TMA_LOADENS4_14ComposedLayoutINS4_7SwizzleILi3ELi4ELi3EEENS4_18smem_ptr_flag_bitsILi16EEENSS_INS5_IJNSA_ILi8EEESG_EEENS5_IJSG_SB_EEEEEEEvNS4_8identityESZ_S19_vS1A_EENS_8epilogue10collective18CollectiveEpilogueINS1C_23Sm100TmaWarpSpecializedILi3ELi2ELi64ELb1ELb0EEEJSH_NS5_IJNSS_ISE_SB_EENSS_ISG_SB_EEEEESI_SJ_SI_SJ_NS1C_6fusion15FusionCallbacksIS1G_NS1K_17LinearCombinationISI_fSI_fLNS_15FloatRoundStyleE2EEESH_S1J_JEEENS4_5SM1004TMEM4LOAD26SM100_TMEM_LOAD_32dp32b64xESZ_S19_NS4_39AutoVectorizingCopyWithAssumedAlignmentILi128EEENS4_14SM90_TMA_STOREES19_S1V_S1V_EEEvvEEEEvNT_6ParamsE,"a",@progbits
	.sectionflags	@""
	.align	4
.nv.constant0._ZN7cutlass13device_kernelINS_4gemm6kernel13GemmUniversalIN4cute5tupleIJiiiiEEENS1_10collective13CollectiveMmaINS1_35MainloopSm100TmaUmmaWarpSpecializedILi4ELi2ELi2ENS5_IJNS4_1CILi1EEESB_SB_EEEEENS5_IJNSA_ILi128EEENSA_ILi192EEENSA_ILi64EEEEEENS_10bfloat16_tENS5_IJlSB_lEEESI_SJ_NS4_8TiledMMAINS4_8MMA_AtomIJNS4_20SM100_MMA_F16BF16_SSISI_SI_fLi128ELi192ELNS4_4UMMA5MajorE0ELSO_0ELNSN_7ScaleInE0ELSP_0EEEEEENS4_6LayoutISC_NS5_IJNSA_ILi0EEEST_ST_EEEEENS5_IJNS4_10UnderscoreESW_SW_EEEEENS4_13SM90_TMA_LOADENS4_14ComposedLayoutINS4_7SwizzleILi3ELi4ELi3EEENS4_18smem_ptr_flag_bitsILi16EEENSS_INS5_IJNSA_ILi8EEESG_EEENS5_IJSG_SB_EEEEEEEvNS4_8identityESZ_S19_vS1A_EENS_8epilogue10collective18CollectiveEpilogueINS1C_23Sm100TmaWarpSpecializedILi3ELi2ELi64ELb1ELb0EEEJSH_NS5_IJNSS_ISE_SB_EENSS_ISG_SB_EEEEESI_SJ_SI_SJ_NS1C_6fusion15FusionCallbacksIS1G_NS1K_17LinearCombinationISI_fSI_fLNS_15FloatRoundStyleE2EEESH_S1J_JEEENS4_5SM1004TMEM4LOAD26SM100_TMEM_LOAD_32dp32b64xESZ_S19_NS4_39AutoVectorizingCopyWithAssumedAlignmentILi128EEENS4_14SM90_TMA_STOREES19_S1V_S1V_EEEvvEEEEvNT_6ParamsE:
	.zero		2944


//--------------------- SYMBOLS --------------------------

	.type		.nv.reservedSmem.offset0,@object
	.size		.nv.reservedSmem.offset0,0x4
	.type		.nv.reservedSmem.cap,@object
	.size		.nv.reservedSmem.cap,0x4
	.type		__assertfail,@function
